//
// Generated by NVIDIA NVVM Compiler
//
// Compiler Build ID: CL-36424714
// Cuda compilation tools, release 13.0, V13.0.88
// Based on NVVM 20.0.0
//

.version 9.0
.target sm_100
.address_size 64

	// .globl	_Z17initialPopulationPKiPKdPdi
.func  (.param .b64 func_retval0) __internal_accurate_pow
(
	.param .b64 __internal_accurate_pow_param_0
)
;

.visible .entry _Z17initialPopulationPKiPKdPdi(
	.param .u64 .ptr .align 1 _Z17initialPopulationPKiPKdPdi_param_0,
	.param .u64 .ptr .align 1 _Z17initialPopulationPKiPKdPdi_param_1,
	.param .u64 .ptr .align 1 _Z17initialPopulationPKiPKdPdi_param_2,
	.param .u32 _Z17initialPopulationPKiPKdPdi_param_3
)
{
	.reg .pred 	%p<11>;
	.reg .b32 	%r<38>;
	.reg .b64 	%rd<22>;
	.reg .b64 	%fd<88>;

	ld.param.u64 	%rd3, [_Z17initialPopulationPKiPKdPdi_param_0];
	ld.param.u64 	%rd5, [_Z17initialPopulationPKiPKdPdi_param_1];
	ld.param.u64 	%rd4, [_Z17initialPopulationPKiPKdPdi_param_2];
	ld.param.u32 	%r23, [_Z17initialPopulationPKiPKdPdi_param_3];
	cvta.to.global.u64 	%rd1, %rd5;
	mov.u32 	%r24, %ctaid.x;
	mov.u32 	%r25, %ntid.x;
	mov.u32 	%r26, %tid.x;
	mad.lo.s32 	%r1, %r24, %r25, %r26;
	setp.ge.s32 	%p1, %r1, %r23;
	@%p1 bra 	$L__BB0_16;
	cvta.to.global.u64 	%rd6, %rd3;
	mul.wide.s32 	%rd7, %r1, 4;
	add.s64 	%rd8, %rd6, %rd7;
	ld.global.u32 	%r33, [%rd8];
	ld.global.u32 	%r3, [%rd8+4];
	setp.ge.s32 	%p2, %r33, %r3;
	mov.f64 	%fd87, 0d0000000000000000;
	@%p2 bra 	$L__BB0_15;
	add.s32 	%r27, %r33, 1;
	max.s32 	%r28, %r3, %r27;
	sub.s32 	%r4, %r28, %r33;
	and.b32  	%r5, %r4, 15;
	sub.s32 	%r29, %r33, %r28;
	setp.gt.u32 	%p3, %r29, -16;
	mov.f64 	%fd86, 0d0000000000000000;
	@%p3 bra 	$L__BB0_5;
	and.b32  	%r30, %r4, -16;
	neg.s32 	%r31, %r30;
	add.s64 	%rd2, %rd1, 64;
	mov.f64 	%fd86, 0d0000000000000000;
$L__BB0_4:
	.pragma "nounroll";
	mul.wide.s32 	%rd9, %r33, 8;
	add.s64 	%rd10, %rd2, %rd9;
	ld.global.f64 	%fd20, [%rd10+-64];
	add.f64 	%fd21, %fd86, %fd20;
	ld.global.f64 	%fd22, [%rd10+-56];
	add.f64 	%fd23, %fd21, %fd22;
	ld.global.f64 	%fd24, [%rd10+-48];
	add.f64 	%fd25, %fd23, %fd24;
	ld.global.f64 	%fd26, [%rd10+-40];
	add.f64 	%fd27, %fd25, %fd26;
	ld.global.f64 	%fd28, [%rd10+-32];
	add.f64 	%fd29, %fd27, %fd28;
	ld.global.f64 	%fd30, [%rd10+-24];
	add.f64 	%fd31, %fd29, %fd30;
	ld.global.f64 	%fd32, [%rd10+-16];
	add.f64 	%fd33, %fd31, %fd32;
	ld.global.f64 	%fd34, [%rd10+-8];
	add.f64 	%fd35, %fd33, %fd34;
	ld.global.f64 	%fd36, [%rd10];
	add.f64 	%fd37, %fd35, %fd36;
	ld.global.f64 	%fd38, [%rd10+8];
	add.f64 	%fd39, %fd37, %fd38;
	ld.global.f64 	%fd40, [%rd10+16];
	add.f64 	%fd41, %fd39, %fd40;
	ld.global.f64 	%fd42, [%rd10+24];
	add.f64 	%fd43, %fd41, %fd42;
	ld.global.f64 	%fd44, [%rd10+32];
	add.f64 	%fd45, %fd43, %fd44;
	ld.global.f64 	%fd46, [%rd10+40];
	add.f64 	%fd47, %fd45, %fd46;
	ld.global.f64 	%fd48, [%rd10+48];
	add.f64 	%fd49, %fd47, %fd48;
	ld.global.f64 	%fd50, [%rd10+56];
	add.f64 	%fd86, %fd49, %fd50;
	add.s32 	%r33, %r33, 16;
	add.s32 	%r31, %r31, 16;
	setp.ne.s32 	%p4, %r31, 0;
	@%p4 bra 	$L__BB0_4;
$L__BB0_5:
	setp.eq.s32 	%p5, %r5, 0;
	@%p5 bra 	$L__BB0_14;
	and.b32  	%r12, %r4, 7;
	setp.lt.u32 	%p6, %r5, 8;
	@%p6 bra 	$L__BB0_8;
	mul.wide.s32 	%rd11, %r33, 8;
	add.s64 	%rd12, %rd1, %rd11;
	ld.global.f64 	%fd52, [%rd12];
	add.f64 	%fd53, %fd86, %fd52;
	ld.global.f64 	%fd54, [%rd12+8];
	add.f64 	%fd55, %fd53, %fd54;
	ld.global.f64 	%fd56, [%rd12+16];
	add.f64 	%fd57, %fd55, %fd56;
	ld.global.f64 	%fd58, [%rd12+24];
	add.f64 	%fd59, %fd57, %fd58;
	ld.global.f64 	%fd60, [%rd12+32];
	add.f64 	%fd61, %fd59, %fd60;
	ld.global.f64 	%fd62, [%rd12+40];
	add.f64 	%fd63, %fd61, %fd62;
	ld.global.f64 	%fd64, [%rd12+48];
	add.f64 	%fd65, %fd63, %fd64;
	ld.global.f64 	%fd66, [%rd12+56];
	add.f64 	%fd86, %fd65, %fd66;
	add.s32 	%r33, %r33, 8;
$L__BB0_8:
	setp.eq.s32 	%p7, %r12, 0;
	@%p7 bra 	$L__BB0_14;
	and.b32  	%r15, %r4, 3;
	setp.lt.u32 	%p8, %r12, 4;
	@%p8 bra 	$L__BB0_11;
	mul.wide.s32 	%rd13, %r33, 8;
	add.s64 	%rd14, %rd1, %rd13;
	ld.global.f64 	%fd68, [%rd14];
	add.f64 	%fd69, %fd86, %fd68;
	ld.global.f64 	%fd70, [%rd14+8];
	add.f64 	%fd71, %fd69, %fd70;
	ld.global.f64 	%fd72, [%rd14+16];
	add.f64 	%fd73, %fd71, %fd72;
	ld.global.f64 	%fd74, [%rd14+24];
	add.f64 	%fd86, %fd73, %fd74;
	add.s32 	%r33, %r33, 4;
$L__BB0_11:
	setp.eq.s32 	%p9, %r15, 0;
	@%p9 bra 	$L__BB0_14;
	neg.s32 	%r36, %r15;
$L__BB0_13:
	.pragma "nounroll";
	mul.wide.s32 	%rd15, %r33, 8;
	add.s64 	%rd16, %rd1, %rd15;
	ld.global.f64 	%fd75, [%rd16];
	add.f64 	%fd86, %fd86, %fd75;
	add.s32 	%r33, %r33, 1;
	add.s32 	%r36, %r36, 1;
	setp.ne.s32 	%p10, %r36, 0;
	@%p10 bra 	$L__BB0_13;
$L__BB0_14:
	mul.f64 	%fd87, %fd86, 0d3FE0000000000000;
$L__BB0_15:
	mul.wide.s32 	%rd17, %r3, 8;
	add.s64 	%rd18, %rd1, %rd17;
	ld.global.f64 	%fd76, [%rd18+-8];
	sub.f64 	%fd77, %fd76, %fd87;
	cvta.to.global.u64 	%rd19, %rd4;
	mul.wide.s32 	%rd20, %r1, 8;
	add.s64 	%rd21, %rd19, %rd20;
	st.global.f64 	[%rd21], %fd77;
$L__BB0_16:
	ret;

}
	// .globl	_Z8mainLoopPKiS0_PKdPdiS3_iPi
.visible .entry _Z8mainLoopPKiS0_PKdPdiS3_iPi(
	.param .u64 .ptr .align 1 _Z8mainLoopPKiS0_PKdPdiS3_iPi_param_0,
	.param .u64 .ptr .align 1 _Z8mainLoopPKiS0_PKdPdiS3_iPi_param_1,
	.param .u64 .ptr .align 1 _Z8mainLoopPKiS0_PKdPdiS3_iPi_param_2,
	.param .u64 .ptr .align 1 _Z8mainLoopPKiS0_PKdPdiS3_iPi_param_3,
	.param .u32 _Z8mainLoopPKiS0_PKdPdiS3_iPi_param_4,
	.param .u64 .ptr .align 1 _Z8mainLoopPKiS0_PKdPdiS3_iPi_param_5,
	.param .u32 _Z8mainLoopPKiS0_PKdPdiS3_iPi_param_6,
	.param .u64 .ptr .align 1 _Z8mainLoopPKiS0_PKdPdiS3_iPi_param_7
)
{
	.reg .pred 	%p<21>;
	.reg .b32 	%r<51>;
	.reg .b64 	%rd<50>;
	.reg .b64 	%fd<101>;

	ld.param.u64 	%rd24, [_Z8mainLoopPKiS0_PKdPdiS3_iPi_param_0];
	ld.param.u64 	%rd22, [_Z8mainLoopPKiS0_PKdPdiS3_iPi_param_1];
	ld.param.u64 	%rd23, [_Z8mainLoopPKiS0_PKdPdiS3_iPi_param_2];
	ld.param.u64 	%rd25, [_Z8mainLoopPKiS0_PKdPdiS3_iPi_param_3];
	ld.param.u32 	%r20, [_Z8mainLoopPKiS0_PKdPdiS3_iPi_param_4];
	ld.param.u64 	%rd26, [_Z8mainLoopPKiS0_PKdPdiS3_iPi_param_5];
	ld.param.u32 	%r21, [_Z8mainLoopPKiS0_PKdPdiS3_iPi_param_6];
	ld.param.u64 	%rd27, [_Z8mainLoopPKiS0_PKdPdiS3_iPi_param_7];
	cvta.to.global.u64 	%rd1, %rd25;
	cvta.to.global.u64 	%rd2, %rd26;
	cvta.to.global.u64 	%rd3, %rd27;
	cvta.to.global.u64 	%rd28, %rd24;
	shr.s32 	%r22, %r21, 1;
	xor.b32  	%r23, %r22, %r21;
	add.s32 	%r24, %r21, -1;
	shr.s32 	%r25, %r24, 1;
	xor.b32  	%r26, %r25, %r24;
	xor.b32  	%r27, %r26, %r23;
	brev.b32 	%r28, %r27;
	bfind.shiftamt.u32 	%r29, %r28;
	mov.b32 	%r30, 1;
	shl.b32 	%r31, %r30, %r29;
	and.b32  	%r1, %r31, %r23;
	mul.wide.s32 	%rd29, %r29, 4;
	add.s64 	%rd4, %rd28, %rd29;
	ld.global.u32 	%r45, [%rd4];
	ld.global.u32 	%r32, [%rd4+4];
	setp.ge.s32 	%p1, %r45, %r32;
	@%p1 bra 	$L__BB1_9;
	setp.eq.s32 	%p2, %r1, 0;
	selp.b32 	%r33, -1, 1, %p2;
	cvt.rn.f64.s32 	%fd1, %r33;
	cvta.to.global.u64 	%rd5, %rd22;
	cvta.to.global.u64 	%rd6, %rd23;
$L__BB1_2:
	mul.wide.s32 	%rd30, %r45, 4;
	add.s64 	%rd31, %rd5, %rd30;
	ld.global.u32 	%r34, [%rd31];
	mul.wide.s32 	%rd32, %r45, 8;
	add.s64 	%rd33, %rd6, %rd32;
	ld.global.f64 	%fd2, [%rd33];
	mul.wide.s32 	%rd34, %r34, 8;
	add.s64 	%rd7, %rd1, %rd34;
	ld.global.f64 	%fd18, [%rd7];
	setp.neu.f64 	%p3, %fd18, 0d0000000000000000;
	mov.b64 	%rd46, %fd18;
	@%p3 bra 	$L__BB1_4;
	atom.global.add.u32 	%r35, [%rd3], -1;
	ld.global.u64 	%rd46, [%rd7];
$L__BB1_4:
	mul.f64 	%fd3, %fd2, %fd1;
$L__BB1_5:
	mov.b64 	%fd19, %rd46;
	add.f64 	%fd20, %fd3, %fd19;
	mov.b64 	%rd35, %fd20;
	atom.relaxed.global.cas.b64 	%rd12, [%rd7], %rd46, %rd35;
	setp.ne.s64 	%p4, %rd46, %rd12;
	mov.u64 	%rd46, %rd12;
	@%p4 bra 	$L__BB1_5;
	ld.global.f64 	%fd21, [%rd7];
	setp.neu.f64 	%p5, %fd21, 0d0000000000000000;
	@%p5 bra 	$L__BB1_8;
	atom.global.add.u32 	%r36, [%rd3], 1;
$L__BB1_8:
	add.s32 	%r45, %r45, 1;
	ld.global.u32 	%r37, [%rd4+4];
	setp.lt.s32 	%p6, %r45, %r37;
	@%p6 bra 	$L__BB1_2;
$L__BB1_9:
	ld.global.u32 	%r38, [%rd3];
	setp.ne.s32 	%p7, %r38, 0;
	@%p7 bra 	$L__BB1_25;
	setp.lt.s32 	%p8, %r20, 1;
	mov.f64 	%fd100, 0d3FF0000000000000;
	@%p8 bra 	$L__BB1_23;
	and.b32  	%r5, %r20, 15;
	setp.lt.u32 	%p9, %r20, 16;
	mov.f64 	%fd100, 0d3FF0000000000000;
	mov.b32 	%r48, 0;
	@%p9 bra 	$L__BB1_14;
	and.b32  	%r48, %r20, 2147483632;
	neg.s32 	%r46, %r48;
	add.s64 	%rd47, %rd1, 64;
	mov.f64 	%fd100, 0d3FF0000000000000;
$L__BB1_13:
	.pragma "nounroll";
	ld.global.f64 	%fd26, [%rd47+-64];
	mul.f64 	%fd27, %fd100, %fd26;
	ld.global.f64 	%fd28, [%rd47+-56];
	mul.f64 	%fd29, %fd27, %fd28;
	ld.global.f64 	%fd30, [%rd47+-48];
	mul.f64 	%fd31, %fd29, %fd30;
	ld.global.f64 	%fd32, [%rd47+-40];
	mul.f64 	%fd33, %fd31, %fd32;
	ld.global.f64 	%fd34, [%rd47+-32];
	mul.f64 	%fd35, %fd33, %fd34;
	ld.global.f64 	%fd36, [%rd47+-24];
	mul.f64 	%fd37, %fd35, %fd36;
	ld.global.f64 	%fd38, [%rd47+-16];
	mul.f64 	%fd39, %fd37, %fd38;
	ld.global.f64 	%fd40, [%rd47+-8];
	mul.f64 	%fd41, %fd39, %fd40;
	ld.global.f64 	%fd42, [%rd47];
	mul.f64 	%fd43, %fd41, %fd42;
	ld.global.f64 	%fd44, [%rd47+8];
	mul.f64 	%fd45, %fd43, %fd44;
	ld.global.f64 	%fd46, [%rd47+16];
	mul.f64 	%fd47, %fd45, %fd46;
	ld.global.f64 	%fd48, [%rd47+24];
	mul.f64 	%fd49, %fd47, %fd48;
	ld.global.f64 	%fd50, [%rd47+32];
	mul.f64 	%fd51, %fd49, %fd50;
	ld.global.f64 	%fd52, [%rd47+40];
	mul.f64 	%fd53, %fd51, %fd52;
	ld.global.f64 	%fd54, [%rd47+48];
	mul.f64 	%fd55, %fd53, %fd54;
	ld.global.f64 	%fd56, [%rd47+56];
	mul.f64 	%fd100, %fd55, %fd56;
	add.s32 	%r46, %r46, 16;
	add.s64 	%rd47, %rd47, 128;
	setp.ne.s32 	%p10, %r46, 0;
	@%p10 bra 	$L__BB1_13;
$L__BB1_14:
	setp.eq.s32 	%p11, %r5, 0;
	@%p11 bra 	$L__BB1_23;
	and.b32  	%r11, %r20, 7;
	setp.lt.u32 	%p12, %r5, 8;
	@%p12 bra 	$L__BB1_17;
	mul.wide.u32 	%rd36, %r48, 8;
	add.s64 	%rd37, %rd1, %rd36;
	ld.global.f64 	%fd58, [%rd37];
	mul.f64 	%fd59, %fd100, %fd58;
	ld.global.f64 	%fd60, [%rd37+8];
	mul.f64 	%fd61, %fd59, %fd60;
	ld.global.f64 	%fd62, [%rd37+16];
	mul.f64 	%fd63, %fd61, %fd62;
	ld.global.f64 	%fd64, [%rd37+24];
	mul.f64 	%fd65, %fd63, %fd64;
	ld.global.f64 	%fd66, [%rd37+32];
	mul.f64 	%fd67, %fd65, %fd66;
	ld.global.f64 	%fd68, [%rd37+40];
	mul.f64 	%fd69, %fd67, %fd68;
	ld.global.f64 	%fd70, [%rd37+48];
	mul.f64 	%fd71, %fd69, %fd70;
	ld.global.f64 	%fd72, [%rd37+56];
	mul.f64 	%fd100, %fd71, %fd72;
	add.s32 	%r48, %r48, 8;
$L__BB1_17:
	setp.eq.s32 	%p13, %r11, 0;
	@%p13 bra 	$L__BB1_23;
	and.b32  	%r14, %r20, 3;
	setp.lt.u32 	%p14, %r11, 4;
	@%p14 bra 	$L__BB1_20;
	mul.wide.u32 	%rd38, %r48, 8;
	add.s64 	%rd39, %rd1, %rd38;
	ld.global.f64 	%fd74, [%rd39];
	mul.f64 	%fd75, %fd100, %fd74;
	ld.global.f64 	%fd76, [%rd39+8];
	mul.f64 	%fd77, %fd75, %fd76;
	ld.global.f64 	%fd78, [%rd39+16];
	mul.f64 	%fd79, %fd77, %fd78;
	ld.global.f64 	%fd80, [%rd39+24];
	mul.f64 	%fd100, %fd79, %fd80;
	add.s32 	%r48, %r48, 4;
$L__BB1_20:
	setp.eq.s32 	%p15, %r14, 0;
	@%p15 bra 	$L__BB1_23;
	mul.wide.u32 	%rd40, %r48, 8;
	add.s64 	%rd48, %rd1, %rd40;
	neg.s32 	%r50, %r14;
$L__BB1_22:
	.pragma "nounroll";
	ld.global.f64 	%fd81, [%rd48];
	mul.f64 	%fd100, %fd100, %fd81;
	add.s64 	%rd48, %rd48, 8;
	add.s32 	%r50, %r50, 1;
	setp.ne.s32 	%p16, %r50, 0;
	@%p16 bra 	$L__BB1_22;
$L__BB1_23:
	cvt.rn.f64.s32 	%fd82, %r21;
	mov.f64 	%fd83, 0dBFF0000000000000;
	{
	.reg .b32 %temp; 
	mov.b64 	{%temp, %r40}, %fd83;
	}
	{
	.reg .b32 %temp; 
	mov.b64 	{%temp, %r41}, %fd82;
	}
	shr.u32 	%r42, %r41, 20;
	and.b32  	%r43, %r42, 2047;
	add.s32 	%r44, %r43, -1012;
	mov.b64 	%rd41, %fd82;
	shl.b64 	%rd42, %rd41, %r44;
	setp.eq.s64 	%p17, %rd42, -9223372036854775808;
	{ // callseq 0, 0
	.param .b64 param0;
	st.param.f64 	[param0], %fd82;
	.param .b64 retval0;
	call.uni (retval0), 
	__internal_accurate_pow, 
	(
	param0
	);
	ld.param.f64 	%fd84, [retval0];
	} // callseq 0
	setp.lt.s32 	%p18, %r40, 0;
	neg.f64 	%fd86, %fd84;
	selp.f64 	%fd87, %fd86, %fd84, %p17;
	selp.f64 	%fd88, %fd87, %fd84, %p18;
	setp.eq.s32 	%p19, %r21, 0;
	selp.f64 	%fd89, 0d3FF0000000000000, %fd88, %p19;
	mul.f64 	%fd17, %fd100, %fd89;
	ld.global.u64 	%rd49, [%rd2];
$L__BB1_24:
	mov.b64 	%fd90, %rd49;
	add.f64 	%fd91, %fd17, %fd90;
	mov.b64 	%rd44, %fd91;
	atom.relaxed.global.cas.b64 	%rd21, [%rd2], %rd49, %rd44;
	setp.ne.s64 	%p20, %rd49, %rd21;
	mov.u64 	%rd49, %rd21;
	@%p20 bra 	$L__BB1_24;
$L__BB1_25:
	ret;

}
.func  (.param .b64 func_retval0) __internal_accurate_pow(
	.param .b64 __internal_accurate_pow_param_0
)
{
	.reg .pred 	%p<8>;
	.reg .b32 	%r<46>;
	.reg .b32 	%f<3>;
	.reg .b64 	%fd<109>;

	ld.param.f64 	%fd10, [__internal_accurate_pow_param_0];
	mov.f64 	%fd11, 0d3FF0000000000000;
	{
	.reg .b32 %temp; 
	mov.b64 	{%temp, %r8}, %fd11;
	}
	{
	.reg .b32 %temp; 
	mov.b64 	{%r9, %temp}, %fd11;
	}
	shr.u32 	%r10, %r8, 20;
	setp.lt.u32 	%p1, %r8, 1048576;
	mov.f64 	%fd12, 0d4350000000000000;
	{
	.reg .b32 %temp; 
	mov.b64 	{%temp, %r11}, %fd12;
	}
	{
	.reg .b32 %temp; 
	mov.b64 	{%r12, %temp}, %fd12;
	}
	shr.u32 	%r13, %r11, 20;
	add.s32 	%r14, %r13, -54;
	selp.b32 	%r15, %r12, %r9, %p1;
	selp.b32 	%r16, %r11, %r8, %p1;
	selp.b32 	%r1, %r14, %r10, %p1;
	add.s32 	%r45, %r1, -1023;
	and.b32  	%r17, %r16, -2146435073;
	or.b32  	%r18, %r17, 1072693248;
	mov.b64 	%fd107, {%r15, %r18};
	setp.lt.u32 	%p2, %r18, 1073127583;
	@%p2 bra 	$L__BB2_2;
	{
	.reg .b32 %temp; 
	mov.b64 	{%r19, %temp}, %fd107;
	}
	{
	.reg .b32 %temp; 
	mov.b64 	{%temp, %r20}, %fd107;
	}
	add.s32 	%r21, %r20, -1048576;
	mov.b64 	%fd107, {%r19, %r21};
	add.s32 	%r45, %r1, -1022;
$L__BB2_2:
	add.f64 	%fd13, %fd107, 0dBFF0000000000000;
	add.f64 	%fd14, %fd107, 0d3FF0000000000000;
	rcp.approx.ftz.f64 	%fd15, %fd14;
	neg.f64 	%fd16, %fd14;
	fma.rn.f64 	%fd17, %fd16, %fd15, 0d3FF0000000000000;
	fma.rn.f64 	%fd18, %fd17, %fd17, %fd17;
	fma.rn.f64 	%fd19, %fd18, %fd15, %fd15;
	mul.f64 	%fd20, %fd13, %fd19;
	fma.rn.f64 	%fd21, %fd13, %fd19, %fd20;
	mul.f64 	%fd22, %fd21, %fd21;
	fma.rn.f64 	%fd23, %fd22, 0d3EB0F5FF7D2CAFE2, 0d3ED0F5D241AD3B5A;
	fma.rn.f64 	%fd24, %fd23, %fd22, 0d3EF3B20A75488A3F;
	fma.rn.f64 	%fd25, %fd24, %fd22, 0d3F1745CDE4FAECD5;
	fma.rn.f64 	%fd26, %fd25, %fd22, 0d3F3C71C7258A578B;
	fma.rn.f64 	%fd27, %fd26, %fd22, 0d3F6249249242B910;
	fma.rn.f64 	%fd28, %fd27, %fd22, 0d3F89999999999DFB;
	sub.f64 	%fd29, %fd13, %fd21;
	add.f64 	%fd30, %fd29, %fd29;
	neg.f64 	%fd31, %fd21;
	fma.rn.f64 	%fd32, %fd31, %fd13, %fd30;
	mul.f64 	%fd33, %fd19, %fd32;
	fma.rn.f64 	%fd34, %fd22, %fd28, 0d3FB5555555555555;
	mov.f64 	%fd35, 0d3FB5555555555555;
	sub.f64 	%fd36, %fd35, %fd34;
	fma.rn.f64 	%fd37, %fd22, %fd28, %fd36;
	add.f64 	%fd38, %fd37, 0dBC46A4CB00B9E7B0;
	add.f64 	%fd39, %fd34, %fd38;
	sub.f64 	%fd40, %fd34, %fd39;
	add.f64 	%fd41, %fd38, %fd40;
	mul.rn.f64 	%fd42, %fd21, %fd21;
	neg.f64 	%fd43, %fd42;
	fma.rn.f64 	%fd44, %fd21, %fd21, %fd43;
	{
	.reg .b32 %temp; 
	mov.b64 	{%r22, %temp}, %fd33;
	}
	{
	.reg .b32 %temp; 
	mov.b64 	{%temp, %r23}, %fd33;
	}
	add.s32 	%r24, %r23, 1048576;
	mov.b64 	%fd45, {%r22, %r24};
	fma.rn.f64 	%fd46, %fd21, %fd45, %fd44;
	mul.rn.f64 	%fd47, %fd42, %fd21;
	neg.f64 	%fd48, %fd47;
	fma.rn.f64 	%fd49, %fd42, %fd21, %fd48;
	fma.rn.f64 	%fd50, %fd42, %fd33, %fd49;
	fma.rn.f64 	%fd51, %fd46, %fd21, %fd50;
	mul.rn.f64 	%fd52, %fd39, %fd47;
	neg.f64 	%fd53, %fd52;
	fma.rn.f64 	%fd54, %fd39, %fd47, %fd53;
	fma.rn.f64 	%fd55, %fd39, %fd51, %fd54;
	fma.rn.f64 	%fd56, %fd41, %fd47, %fd55;
	add.f64 	%fd57, %fd52, %fd56;
	sub.f64 	%fd58, %fd52, %fd57;
	add.f64 	%fd59, %fd56, %fd58;
	add.f64 	%fd60, %fd21, %fd57;
	sub.f64 	%fd61, %fd21, %fd60;
	add.f64 	%fd62, %fd57, %fd61;
	add.f64 	%fd63, %fd59, %fd62;
	add.f64 	%fd64, %fd33, %fd63;
	add.f64 	%fd65, %fd60, %fd64;
	sub.f64 	%fd66, %fd60, %fd65;
	add.f64 	%fd67, %fd64, %fd66;
	xor.b32  	%r25, %r45, -2147483648;
	mov.b32 	%r26, 1127219200;
	mov.b64 	%fd68, {%r25, %r26};
	mov.b32 	%r27, -2147483648;
	mov.b64 	%fd69, {%r27, %r26};
	sub.f64 	%fd70, %fd68, %fd69;
	fma.rn.f64 	%fd71, %fd70, 0d3FE62E42FEFA39EF, %fd65;
	fma.rn.f64 	%fd72, %fd70, 0dBFE62E42FEFA39EF, %fd71;
	sub.f64 	%fd73, %fd72, %fd65;
	sub.f64 	%fd74, %fd67, %fd73;
	fma.rn.f64 	%fd75, %fd70, 0d3C7ABC9E3B39803F, %fd74;
	add.f64 	%fd76, %fd71, %fd75;
	sub.f64 	%fd77, %fd71, %fd76;
	add.f64 	%fd78, %fd75, %fd77;
	{
	.reg .b32 %temp; 
	mov.b64 	{%temp, %r28}, %fd10;
	}
	{
	.reg .b32 %temp; 
	mov.b64 	{%r29, %temp}, %fd10;
	}
	shl.b32 	%r30, %r28, 1;
	setp.gt.u32 	%p3, %r30, -33554433;
	and.b32  	%r31, %r28, -15728641;
	selp.b32 	%r32, %r31, %r28, %p3;
	mov.b64 	%fd79, {%r29, %r32};
	mul.rn.f64 	%fd80, %fd76, %fd79;
	neg.f64 	%fd81, %fd80;
	fma.rn.f64 	%fd82, %fd76, %fd79, %fd81;
	fma.rn.f64 	%fd83, %fd78, %fd79, %fd82;
	add.f64 	%fd4, %fd80, %fd83;
	sub.f64 	%fd84, %fd80, %fd4;
	add.f64 	%fd5, %fd83, %fd84;
	fma.rn.f64 	%fd85, %fd4, 0d3FF71547652B82FE, 0d4338000000000000;
	{
	.reg .b32 %temp; 
	mov.b64 	{%r5, %temp}, %fd85;
	}
	mov.f64 	%fd86, 0dC338000000000000;
	add.rn.f64 	%fd87, %fd85, %fd86;
	fma.rn.f64 	%fd88, %fd87, 0dBFE62E42FEFA39EF, %fd4;
	fma.rn.f64 	%fd89, %fd87, 0dBC7ABC9E3B39803F, %fd88;
	fma.rn.f64 	%fd90, %fd89, 0d3E5ADE1569CE2BDF, 0d3E928AF3FCA213EA;
	fma.rn.f64 	%fd91, %fd90, %fd89, 0d3EC71DEE62401315;
	fma.rn.f64 	%fd92, %fd91, %fd89, 0d3EFA01997C89EB71;
	fma.rn.f64 	%fd93, %fd92, %fd89, 0d3F2A01A014761F65;
	fma.rn.f64 	%fd94, %fd93, %fd89, 0d3F56C16C1852B7AF;
	fma.rn.f64 	%fd95, %fd94, %fd89, 0d3F81111111122322;
	fma.rn.f64 	%fd96, %fd95, %fd89, 0d3FA55555555502A1;
	fma.rn.f64 	%fd97, %fd96, %fd89, 0d3FC5555555555511;
	fma.rn.f64 	%fd98, %fd97, %fd89, 0d3FE000000000000B;
	fma.rn.f64 	%fd99, %fd98, %fd89, 0d3FF0000000000000;
	fma.rn.f64 	%fd100, %fd99, %fd89, 0d3FF0000000000000;
	{
	.reg .b32 %temp; 
	mov.b64 	{%r6, %temp}, %fd100;
	}
	{
	.reg .b32 %temp; 
	mov.b64 	{%temp, %r7}, %fd100;
	}
	shl.b32 	%r33, %r5, 20;
	add.s32 	%r34, %r33, %r7;
	mov.b64 	%fd108, {%r6, %r34};
	{
	.reg .b32 %temp; 
	mov.b64 	{%temp, %r35}, %fd4;
	}
	mov.b32 	%f2, %r35;
	abs.f32 	%f1, %f2;
	setp.lt.f32 	%p4, %f1, 0f4086232B;
	@%p4 bra 	$L__BB2_5;
	setp.lt.f64 	%p5, %fd4, 0d0000000000000000;
	add.f64 	%fd101, %fd4, 0d7FF0000000000000;
	selp.f64 	%fd108, 0d0000000000000000, %fd101, %p5;
	setp.geu.f32 	%p6, %f1, 0f40874800;
	@%p6 bra 	$L__BB2_5;
	shr.u32 	%r36, %r5, 31;
	add.s32 	%r37, %r5, %r36;
	shr.s32 	%r38, %r37, 1;
	shl.b32 	%r39, %r38, 20;
	add.s32 	%r40, %r7, %r39;
	mov.b64 	%fd102, {%r6, %r40};
	sub.s32 	%r41, %r5, %r38;
	shl.b32 	%r42, %r41, 20;
	add.s32 	%r43, %r42, 1072693248;
	mov.b32 	%r44, 0;
	mov.b64 	%fd103, {%r44, %r43};
	mul.f64 	%fd108, %fd103, %fd102;
$L__BB2_5:
	abs.f64 	%fd104, %fd108;
	setp.eq.f64 	%p7, %fd104, 0d7FF0000000000000;
	fma.rn.f64 	%fd105, %fd108, %fd5, %fd108;
	selp.f64 	%fd106, %fd108, %fd105, %p7;
	st.param.f64 	[func_retval0], %fd106;
	ret;

}


// ===== COMPILED SASS (sm_100) =====

	.target	sm_100

	.elftype	@"ET_EXEC"


//--------------------- .note.nv.tkinfo           --------------------------
	.section	.note.nv.tkinfo,"",@"SHT_NOTE"
	.sectionflags	@"SHF_NOTE_NV_TKINFO"
	.tkinfo
        /*0018*/ 	.word	0x00000002
        /*0030*/ 	.string	""
        /*0030*/ 	.string	"ptxas"
        /*0030*/ 	.string	"Cuda compilation tools, release 13.0, V13.0.88"
        /*0030*/ 	.string	"Build cuda_13.0.r13.0/compiler.36424714_0"
        /*0030*/ 	.string	"-arch sm_100 -m 64 "



//--------------------- .note.nv.cuinfo           --------------------------
	.section	.note.nv.cuinfo,"",@"SHT_NOTE"
	.sectionflags	@"SHF_NOTE_NV_CUINFO"
        /*0018*/ 	.short	0x0002
        /*001a*/ 	.short	0x0064
        /*001c*/ 	.short	0x0082
	.zero		2


//--------------------- .nv.info                  --------------------------
	.section	.nv.info,"",@"SHT_CUDA_INFO"
	.align	4


	//----- nvinfo : EIATTR_REGCOUNT
	.align		4
        /*0000*/ 	.byte	0x04, 0x2f
        /*0002*/ 	.short	(.L_1 - .L_0)
	.align		4
.L_0:
        /*0004*/ 	.word	index@(_Z17initialPopulationPKiPKdPdi)
        /*0008*/ 	.word	0x0000001f


	//----- nvinfo : EIATTR_FRAME_SIZE
	.align		4
.L_1:
        /*000c*/ 	.byte	0x04, 0x11
        /*000e*/ 	.short	(.L_3 - .L_2)
	.align		4
.L_2:
        /*0010*/ 	.word	index@(_Z17initialPopulationPKiPKdPdi)
        /*0014*/ 	.word	0x00000000


	//----- nvinfo : EIATTR_REGCOUNT
	.align		4
.L_3:
        /*0018*/ 	.byte	0x04, 0x2f
        /*001a*/ 	.short	(.L_5 - .L_4)
	.align		4
.L_4:
        /*001c*/ 	.word	index@(_Z8mainLoopPKiS0_PKdPdiS3_iPi)
        /*0020*/ 	.word	0x0000001d


	//----- nvinfo : EIATTR_FRAME_SIZE
	.align		4
.L_5:
        /*0024*/ 	.byte	0x04, 0x11
        /*0026*/ 	.short	(.L_7 - .L_6)
	.align		4
.L_6:
        /*0028*/ 	.word	index@($_Z8mainLoopPKiS0_PKdPdiS3_iPi$__internal_accurate_pow)
        /*002c*/ 	.word	0x00000000


	//----- nvinfo : EIATTR_FRAME_SIZE
	.align		4
.L_7:
        /*0030*/ 	.byte	0x04, 0x11
        /*0032*/ 	.short	(.L_9 - .L_8)
	.align		4
.L_8:
        /*0034*/ 	.word	index@(_Z8mainLoopPKiS0_PKdPdiS3_iPi)
        /*0038*/ 	.word	0x00000000


	//----- nvinfo : EIATTR_MIN_STACK_SIZE
	.align		4
.L_9:
        /*003c*/ 	.byte	0x04, 0x12
        /*003e*/ 	.short	(.L_11 - .L_10)
	.align		4
.L_10:
        /*0040*/ 	.word	index@(_Z8mainLoopPKiS0_PKdPdiS3_iPi)
        /*0044*/ 	.word	0x00000000


	//----- nvinfo : EIATTR_MIN_STACK_SIZE
	.align		4
.L_11:
        /*0048*/ 	.byte	0x04, 0x12
        /*004a*/ 	.short	(.L_13 - .L_12)
	.align		4
.L_12:
        /*004c*/ 	.word	index@(_Z17initialPopulationPKiPKdPdi)
        /*0050*/ 	.word	0x00000000
.L_13:


//--------------------- .nv.compat                --------------------------
	.section	.nv.compat,"",@"SHT_CUDA_COMPAT_INFO"
	.align	4
        /*0000*/ 	.byte	0x02, 0x09, 0x00, 0x00, 0x02, 0x02, 0x01, 0x00, 0x02, 0x05, 0x05, 0x00, 0x03, 0x07, 0x01, 0x01
        /*0010*/ 	.byte	0x02, 0x03, 0x00, 0x00, 0x02, 0x06, 0x01, 0x00, 0x04, 0x0b, 0x08, 0x00, 0x01, 0x00, 0x00, 0x00
        /*0020*/ 	.byte	0x00, 0x00, 0x00, 0x00


//--------------------- .nv.info._Z8mainLoopPKiS0_PKdPdiS3_iPi --------------------------
	.section	.nv.info._Z8mainLoopPKiS0_PKdPdiS3_iPi,"",@"SHT_CUDA_INFO"
	.sectionflags	@""
	.align	4


	//----- nvinfo : EIATTR_CUDA_API_VERSION
	.align		4
        /*0000*/ 	.byte	0x04, 0x37
        /*0002*/ 	.short	(.L_15 - .L_14)
.L_14:
        /*0004*/ 	.word	0x00000082


	//----- nvinfo : EIATTR_KPARAM_INFO
	.align		4
.L_15:
        /*0008*/ 	.byte	0x04, 0x17
        /*000a*/ 	.short	(.L_17 - .L_16)
.L_16:
        /*000c*/ 	.word	0x00000000
        /*0010*/ 	.short	0x0007
        /*0012*/ 	.short	0x0038
        /*0014*/ 	.byte	0x00, 0xf5, 0x21, 0x00


	//----- nvinfo : EIATTR_KPARAM_INFO
	.align		4
.L_17:
        /*0018*/ 	.byte	0x04, 0x17
        /*001a*/ 	.short	(.L_19 - .L_18)
.L_18:
        /*001c*/ 	.word	0x00000000
        /*0020*/ 	.short	0x0006
        /*0022*/ 	.short	0x0030
        /*0024*/ 	.byte	0x00, 0xf0, 0x11, 0x00


	//----- nvinfo : EIATTR_KPARAM_INFO
	.align		4
.L_19:
        /*0028*/ 	.byte	0x04, 0x17
        /*002a*/ 	.short	(.L_21 - .L_20)
.L_20:
        /*002c*/ 	.word	0x00000000
        /*0030*/ 	.short	0x0005
        /*0032*/ 	.short	0x0028
        /*0034*/ 	.byte	0x00, 0xf5, 0x21, 0x00


	//----- nvinfo : EIATTR_KPARAM_INFO
	.align		4
.L_21:
        /*0038*/ 	.byte	0x04, 0x17
        /*003a*/ 	.short	(.L_23 - .L_22)
.L_22:
        /*003c*/ 	.word	0x00000000
        /*0040*/ 	.short	0x0004
        /*0042*/ 	.short	0x0020
        /*0044*/ 	.byte	0x00, 0xf0, 0x11, 0x00


	//----- nvinfo : EIATTR_KPARAM_INFO
	.align		4
.L_23:
        /*0048*/ 	.byte	0x04, 0x17
        /*004a*/ 	.short	(.L_25 - .L_24)
.L_24:
        /*004c*/ 	.word	0x00000000
        /*0050*/ 	.short	0x0003
        /*0052*/ 	.short	0x0018
        /*0054*/ 	.byte	0x00, 0xf5, 0x21, 0x00


	//----- nvinfo : EIATTR_KPARAM_INFO
	.align		4
.L_25:
        /*0058*/ 	.byte	0x04, 0x17
        /*005a*/ 	.short	(.L_27 - .L_26)
.L_26:
        /*005c*/ 	.word	0x00000000
        /*0060*/ 	.short	0x0002
        /*0062*/ 	.short	0x0010
        /*0064*/ 	.byte	0x00, 0xf5, 0x21, 0x00


	//----- nvinfo : EIATTR_KPARAM_INFO
	.align		4
.L_27:
        /*0068*/ 	.byte	0x04, 0x17
        /*006a*/ 	.short	(.L_29 - .L_28)
.L_28:
        /*006c*/ 	.word	0x00000000
        /*0070*/ 	.short	0x0001
        /*0072*/ 	.short	0x0008
        /*0074*/ 	.byte	0x00, 0xf5, 0x21, 0x00


	//----- nvinfo : EIATTR_KPARAM_INFO
	.align		4
.L_29:
        /*0078*/ 	.byte	0x04, 0x17
        /*007a*/ 	.short	(.L_31 - .L_30)
.L_30:
        /*007c*/ 	.word	0x00000000
        /*0080*/ 	.short	0x0000
        /*0082*/ 	.short	0x0000
        /*0084*/ 	.byte	0x00, 0xf5, 0x21, 0x00


	//----- nvinfo : EIATTR_SPARSE_MMA_MASK
	.align		4
.L_31:
        /*0088*/ 	.byte	0x03, 0x50
        /*008a*/ 	.short	0x0000


	//----- nvinfo : EIATTR_MAXREG_COUNT
	.align		4
        /*008c*/ 	.byte	0x03, 0x1b
        /*008e*/ 	.short	0x00ff


	//----- nvinfo : EIATTR_MERCURY_ISA_VERSION
	.align		4
        /*0090*/ 	.byte	0x03, 0x5f
        /*0092*/ 	.short	0x0101


	//----- nvinfo : EIATTR_INT_WARP_WIDE_INSTR_OFFSETS
	.align		4
        /*0094*/ 	.byte	0x04, 0x31
        /*0096*/ 	.short	(.L_33 - .L_32)


	//   ....[0]....
.L_32:
        /*0098*/ 	.word	0x00000260


	//   ....[1]....
        /*009c*/ 	.word	0x000003e0


	//----- nvinfo : EIATTR_VRC_CTA_INIT_COUNT
	.align		4
.L_33:
        /*00a0*/ 	.byte	0x02, 0x4a
	.zero		1
	.zero		1


	//----- nvinfo : EIATTR_EXIT_INSTR_OFFSETS
	.align		4
        /*00a4*/ 	.byte	0x04, 0x1c
        /*00a6*/ 	.short	(.L_35 - .L_34)


	//   ....[0]....
.L_34:
        /*00a8*/ 	.word	0x000004c0


	//   ....[1]....
        /*00ac*/ 	.word	0x00000e10


	//----- nvinfo : EIATTR_CRS_STACK_SIZE
	.align		4
.L_35:
        /*00b0*/ 	.byte	0x04, 0x1e
        /*00b2*/ 	.short	(.L_37 - .L_36)
.L_36:
        /*00b4*/ 	.word	0x00000000


	//----- nvinfo : EIATTR_CBANK_PARAM_SIZE
	.align		4
.L_37:
        /*00b8*/ 	.byte	0x03, 0x19
        /*00ba*/ 	.short	0x0040


	//----- nvinfo : EIATTR_PARAM_CBANK
	.align		4
        /*00bc*/ 	.byte	0x04, 0x0a
        /*00be*/ 	.short	(.L_39 - .L_38)
	.align		4
.L_38:
        /*00c0*/ 	.word	index@(.nv.constant0._Z8mainLoopPKiS0_PKdPdiS3_iPi)
        /*00c4*/ 	.short	0x0380
        /*00c6*/ 	.short	0x0040


	//----- nvinfo : EIATTR_SW_WAR
	.align		4
.L_39:
        /*00c8*/ 	.byte	0x04, 0x36
        /*00ca*/ 	.short	(.L_41 - .L_40)
.L_40:
        /*00cc*/ 	.word	0x00000008
.L_41:


//--------------------- .nv.info._Z17initialPopulationPKiPKdPdi --------------------------
	.section	.nv.info._Z17initialPopulationPKiPKdPdi,"",@"SHT_CUDA_INFO"
	.sectionflags	@""
	.align	4


	//----- nvinfo : EIATTR_CUDA_API_VERSION
	.align		4
        /*0000*/ 	.byte	0x04, 0x37
        /*0002*/ 	.short	(.L_43 - .L_42)
.L_42:
        /*0004*/ 	.word	0x00000082


	//----- nvinfo : EIATTR_KPARAM_INFO
	.align		4
.L_43:
        /*0008*/ 	.byte	0x04, 0x17
        /*000a*/ 	.short	(.L_45 - .L_44)
.L_44:
        /*000c*/ 	.word	0x00000000
        /*0010*/ 	.short	0x0003
        /*0012*/ 	.short	0x0018
        /*0014*/ 	.byte	0x00, 0xf0, 0x11, 0x00


	//----- nvinfo : EIATTR_KPARAM_INFO
	.align		4
.L_45:
        /*0018*/ 	.byte	0x04, 0x17
        /*001a*/ 	.short	(.L_47 - .L_46)
.L_46:
        /*001c*/ 	.word	0x00000000
        /*0020*/ 	.short	0x0002
        /*0022*/ 	.short	0x0010
        /*0024*/ 	.byte	0x00, 0xf5, 0x21, 0x00


	//----- nvinfo : EIATTR_KPARAM_INFO
	.align		4
.L_47:
        /*0028*/ 	.byte	0x04, 0x17
        /*002a*/ 	.short	(.L_49 - .L_48)
.L_48:
        /*002c*/ 	.word	0x00000000
        /*0030*/ 	.short	0x0001
        /*0032*/ 	.short	0x0008
        /*0034*/ 	.byte	0x00, 0xf5, 0x21, 0x00


	//----- nvinfo : EIATTR_KPARAM_INFO
	.align		4
.L_49:
        /*0038*/ 	.byte	0x04, 0x17
        /*003a*/ 	.short	(.L_51 - .L_50)
.L_50:
        /*003c*/ 	.word	0x00000000
        /*0040*/ 	.short	0x0000
        /*0042*/ 	.short	0x0000
        /*0044*/ 	.byte	0x00, 0xf5, 0x21, 0x00


	//----- nvinfo : EIATTR_SPARSE_MMA_MASK
	.align		4
.L_51:
        /*0048*/ 	.byte	0x03, 0x50
        /*004a*/ 	.short	0x0000


	//----- nvinfo : EIATTR_MAXREG_COUNT
	.align		4
        /*004c*/ 	.byte	0x03, 0x1b
        /*004e*/ 	.short	0x00ff


	//----- nvinfo : EIATTR_MERCURY_ISA_VERSION
	.align		4
        /*0050*/ 	.byte	0x03, 0x5f
        /*0052*/ 	.short	0x0101


	//----- nvinfo : EIATTR_VRC_CTA_INIT_COUNT
	.align		4
        /*0054*/ 	.byte	0x02, 0x4a
	.zero		1
	.zero		1


	//----- nvinfo : EIATTR_EXIT_INSTR_OFFSETS
	.align		4
        /*0058*/ 	.byte	0x04, 0x1c
        /*005a*/ 	.short	(.L_53 - .L_52)


	//   ....[0]....
.L_52:
        /*005c*/ 	.word	0x00000070


	//   ....[1]....
        /*0060*/ 	.word	0x00000880


	//----- nvinfo : EIATTR_CRS_STACK_SIZE
	.align		4
.L_53:
        /*0064*/ 	.byte	0x04, 0x1e
        /*0066*/ 	.short	(.L_55 - .L_54)
.L_54:
        /*0068*/ 	.word	0x00000000


	//----- nvinfo : EIATTR_CBANK_PARAM_SIZE
	.align		4
.L_55:
        /*006c*/ 	.byte	0x03, 0x19
        /*006e*/ 	.short	0x001c


	//----- nvinfo : EIATTR_PARAM_CBANK
	.align		4
        /*0070*/ 	.byte	0x04, 0x0a
        /*0072*/ 	.short	(.L_57 - .L_56)
	.align		4
.L_56:
        /*0074*/ 	.word	index@(.nv.constant0._Z17initialPopulationPKiPKdPdi)
        /*0078*/ 	.short	0x0380
        /*007a*/ 	.short	0x001c


	//----- nvinfo : EIATTR_SW_WAR
	.align		4
.L_57:
        /*007c*/ 	.byte	0x04, 0x36
        /*007e*/ 	.short	(.L_59 - .L_58)
.L_58:
        /*0080*/ 	.word	0x00000008
.L_59:


//--------------------- .nv.callgraph             --------------------------
	.section	.nv.callgraph,"",@"SHT_CUDA_CALLGRAPH"
	.align	4
	.sectionentsize	8
	.align		4
        /*0000*/ 	.word	0x00000000
	.align		4
        /*0004*/ 	.word	0xffffffff
	.align		4
        /*0008*/ 	.word	0x00000000
	.align		4
        /*000c*/ 	.word	0xfffffffe
	.align		4
        /*0010*/ 	.word	0x00000000
	.align		4
        /*0014*/ 	.word	0xfffffffd
	.align		4
        /*0018*/ 	.word	0x00000000
	.align		4
        /*001c*/ 	.word	0xfffffffc


//--------------------- .text._Z8mainLoopPKiS0_PKdPdiS3_iPi --------------------------
	.section	.text._Z8mainLoopPKiS0_PKdPdiS3_iPi,"ax",@progbits
	.align	128
        .global         _Z8mainLoopPKiS0_PKdPdiS3_iPi
        .type           _Z8mainLoopPKiS0_PKdPdiS3_iPi,@function
        .size           _Z8mainLoopPKiS0_PKdPdiS3_iPi,(.L_x_31 - _Z8mainLoopPKiS0_PKdPdiS3_iPi)
        .other          _Z8mainLoopPKiS0_PKdPdiS3_iPi,@"STO_CUDA_ENTRY STV_DEFAULT"
_Z8mainLoopPKiS0_PKdPdiS3_iPi:
.text._Z8mainLoopPKiS0_PKdPdiS3_iPi:
[----:B------:R-:W-:Y:S01]  /*0000*/  LDC R1, c[0x0][0x37c] ;  /* 0x0000df00ff017b82 */ /* 0x000fe20000000800 */
[----:B------:R-:W0:Y:S07]  /*0010*/  LDCU UR6, c[0x0][0x3b0] ;  /* 0x00007600ff0677ac */ /* 0x000e2e0008000800 */
[----:B------:R-:W1:Y:S01]  /*0020*/  LDC.64 R8, c[0x0][0x380] ;  /* 0x0000e000ff087b82 */ /* 0x000e620000000a00 */
[----:B0-----:R-:W-:Y:S02]  /*0030*/  USHF.R.S32.HI UR4, URZ, 0x1, UR6 ;  /* 0x00000001ff047899 */ /* 0x001fe40008011406 */
[----:B------:R-:W-:-:S02]  /*0040*/  UIADD3 UR5, UPT, UPT, UR6, -0x1, URZ ;  /* 0xffffffff06057890 */ /* 0x000fc4000fffe0ff */
[----:B------:R-:W-:Y:S02]  /*0050*/  ULOP3.LUT UR4, UR4, UR6, URZ, 0x3c, !UPT ;  /* 0x0000000604047292 */ /* 0x000fe4000f8e3cff */
[----:B------:R-:W-:-:S04]  /*0060*/  USHF.R.S32.HI UR6, URZ, 0x1, UR5 ;  /* 0x00000001ff067899 */ /* 0x000fc80008011405 */
[----:B------:R-:W-:-:S04]  /*0070*/  ULOP3.LUT UR6, UR4, UR6, UR5, 0x96, !UPT ;  /* 0x0000000604067292 */ /* 0x000fc8000f8e9605 */
[----:B------:R-:W-:-:S09]  /*0080*/  UBREV UR6, UR6 ;  /* 0x00000006000672be */ /* 0x000fd20008000000 */
[----:B------:R-:W1:Y:S02]  /*0090*/  FLO.U32.SH R3, UR6 ;  /* 0x0000000600037d00 */ /* 0x000e6400080e0400 */
[----:B------:R-:W0:Y:S01]  /*00a0*/  LDCU.64 UR6, c[0x0][0x358] ;  /* 0x00006b00ff0677ac */ /* 0x000e220008000a00 */
[----:B-1----:R-:W-:-:S05]  /*00b0*/  IMAD.WIDE R8, R3, 0x4, R8 ;  /* 0x0000000403087825 */ /* 0x002fca00078e0208 */
[----:B0-----:R-:W2:Y:S04]  /*00c0*/  LDG.E R0, desc[UR6][R8.64] ;  /* 0x0000000608007981 */ /* 0x001ea8000c1e1900 */
[----:B------:R-:W2:Y:S02]  /*00d0*/  LDG.E R5, desc[UR6][R8.64+0x4] ;  /* 0x0000040608057981 */ /* 0x000ea4000c1e1900 */
[----:B--2---:R-:W-:-:S13]  /*00e0*/  ISETP.GE.AND P0, PT, R0, R5, PT ;  /* 0x000000050000720c */ /* 0x004fda0003f06270 */
[----:B------:R-:W-:Y:S05]  /*00f0*/  @P0 BRA `(.L_x_0) ;  /* 0x0000000000e40947 */ /* 0x000fea0003800000 */
[----:B------:R-:W-:Y:S01]  /*0100*/  IMAD.MOV.U32 R2, RZ, RZ, 0x1 ;  /* 0x00000001ff027424 */ /* 0x000fe200078e00ff */
[----:B------:R-:W-:Y:S04]  /*0110*/  BSSY B0, `(.L_x_0) ;  /* 0x0000037000007945 */ /* 0x000fe80003800000 */
[----:B------:R-:W-:-:S04]  /*0120*/  SHF.L.U32 R3, R2, R3, RZ ;  /* 0x0000000302037219 */ /* 0x000fc800000006ff */
[----:B------:R-:W-:-:S04]  /*0130*/  LOP3.LUT P0, RZ, R3, UR4, RZ, 0xc0, !PT ;  /* 0x0000000403ff7c12 */ /* 0x000fc8000f80c0ff */
[----:B------:R-:W-:-:S06]  /*0140*/  SEL R2, R2, 0xffffffff, P0 ;  /* 0xffffffff02027807 */ /* 0x000fcc0000000000 */
[----:B------:R-:W0:Y:S03]  /*0150*/  I2F.F64 R2, R2 ;  /* 0x0000000200027312 */ /* 0x000e260000201c00 */
.L_x_7:
[----:B------:R-:W1:Y:S08]  /*0160*/  LDC.64 R6, c[0x0][0x388] ;  /* 0x0000e200ff067b82 */ /* 0x000e700000000a00 */
[----:B------:R-:W2:Y:S08]  /*0170*/  LDC.64 R4, c[0x0][0x398] ;  /* 0x0000e600ff047b82 */ /* 0x000eb00000000a00 */
[----:B------:R-:W3:Y:S01]  /*0180*/  LDC.64 R10, c[0x0][0x390] ;  /* 0x0000e400ff0a7b82 */ /* 0x000ee20000000a00 */
[----:B-1----:R-:W-:-:S06]  /*0190*/  IMAD.WIDE R6, R0, 0x4, R6 ;  /* 0x0000000400067825 */ /* 0x002fcc00078e0206 */
[----:B------:R-:W2:Y:S01]  /*01a0*/  LDG.E R7, desc[UR6][R6.64] ;  /* 0x0000000606077981 */ /* 0x000ea2000c1e1900 */
[----:B---3--:R-:W-:-:S06]  /*01b0*/  IMAD.WIDE R10, R0, 0x8, R10 ;  /* 0x00000008000a7825 */ /* 0x008fcc00078e020a */
[----:B------:R-:W0:Y:S01]  /*01c0*/  LDG.E.64 R10, desc[UR6][R10.64] ;  /* 0x000000060a0a7981 */ /* 0x000e22000c1e1b00 */
[----:B--2---:R-:W-:-:S05]  /*01d0*/  IMAD.WIDE R12, R7, 0x8, R4 ;  /* 0x00000008070c7825 */ /* 0x004fca00078e0204 */
[----:B------:R-:W2:Y:S01]  /*01e0*/  LDG.E.64 R4, desc[UR6][R12.64] ;  /* 0x000000060c047981 */ /* 0x000ea2000c1e1b00 */
[----:B------:R-:W-:Y:S05]  /*01f0*/  YIELD ;  /* 0x0000000000007946 */ /* 0x000fea0003800000 */
[----:B------:R-:W-:Y:S01]  /*0200*/  BSSY.RECONVERGENT B1, `(.L_x_1) ;  /* 0x000000d000017945 */ /* 0x000fe20003800200 */
[----:B0-----:R-:W-:Y:S02]  /*0210*/  DMUL R14, R2, R10 ;  /* 0x0000000a020e7228 */ /* 0x001fe40000000000 */
[----:B--2---:R-:W-:-:S14]  /*0220*/  DSETP.NEU.AND P0, PT, R4, RZ, PT ;  /* 0x000000ff0400722a */ /* 0x004fdc0003f0d000 */
[----:B------:R-:W-:Y:S05]  /*0230*/  @P0 BRA `(.L_x_2) ;  /* 0x0000000000240947 */ /* 0x000fea0003800000 */
[----:B------:R-:W0:Y:S01]  /*0240*/  S2R R4, SR_LANEID ;  /* 0x0000000000047919 */ /* 0x000e220000000000 */
[----:B------:R-:W1:Y:S01]  /*0250*/  LDC.64 R6, c[0x0][0x3b8] ;  /* 0x0000ee00ff067b82 */ /* 0x000e620000000a00 */
[----:B------:R-:W-:Y:S02]  /*0260*/  VOTEU.ANY UR4, UPT, PT ;  /* 0x0000000000047886 */ /* 0x000fe400038e0100 */
[----:B------:R-:W-:Y:S02]  /*0270*/  UFLO.U32 UR5, UR4 ;  /* 0x00000004000572bd */ /* 0x000fe400080e0000 */
[----:B------:R-:W-:-:S06]  /*0280*/  UPOPC UR4, UR4 ;  /* 0x00000004000472bf */ /* 0x000fcc0008000000 */
[----:B------:R-:W-:Y:S01]  /*0290*/  IMAD R11, RZ, RZ, -UR4 ;  /* 0x80000004ff0b7e24 */ /* 0x000fe2000f8e02ff */
[----:B0-----:R-:W-:-:S13]  /*02a0*/  ISETP.EQ.U32.AND P0, PT, R4, UR5, PT ;  /* 0x0000000504007c0c */ /* 0x001fda000bf02070 */
[----:B-1----:R0:W-:Y:S04]  /*02b0*/  @P0 REDG.E.ADD.STRONG.GPU desc[UR6][R6.64], R11 ;  /* 0x0000000b0600098e */ /* 0x0021e8000c12e106 */
[----:B------:R0:W5:Y:S02]  /*02c0*/  LDG.E.64 R4, desc[UR6][R12.64] ;  /* 0x000000060c047981 */ /* 0x000164000c1e1b00 */
.L_x_2:
[----:B------:R-:W-:Y:S05]  /*02d0*/  BSYNC.RECONVERGENT B1 ;  /* 0x0000000000017941 */ /* 0x000fea0003800200 */
.L_x_1:
[----:B------:R-:W-:Y:S01]  /*02e0*/  BSSY B1, `(.L_x_3) ;  /* 0x0000009000017945 */ /* 0x000fe20003800000 */
.L_x_4:
[----:B0----5:R-:W-:Y:S01]  /*02f0*/  DADD R6, R14, R4 ;  /* 0x000000000e067229 */ /* 0x021fe20000000004 */
[----:B------:R-:W-:Y:S09]  /*0300*/  YIELD ;  /* 0x0000000000007946 */ /* 0x000ff20003800000 */
[----:B------:R-:W2:Y:S02]  /*0310*/  ATOMG.E.CAS.64.STRONG.GPU PT, R6, [R12], R4, R6 ;  /* 0x000000040c0673a9 */ /* 0x000ea400001ee506 */
[----:B--2---:R-:W-:Y:S01]  /*0320*/  ISETP.NE.U32.AND P0, PT, R4, R6, PT ;  /* 0x000000060400720c */ /* 0x004fe20003f05070 */
[----:B------:R-:W-:-:S03]  /*0330*/  IMAD.MOV.U32 R4, RZ, RZ, R6 ;  /* 0x000000ffff047224 */ /* 0x000fc600078e0006 */
[----:B------:R-:W-:Y:S01]  /*0340*/  ISETP.NE.AND.EX P0, PT, R5, R7, PT, P0 ;  /* 0x000000070500720c */ /* 0x000fe20003f05300 */
[----:B------:R-:W-:-:S12]  /*0350*/  IMAD.MOV.U32 R5, RZ, RZ, R7 ;  /* 0x000000ffff057224 */ /* 0x000fd800078e0007 */
[----:B------:R-:W-:Y:S05]  /*0360*/  @P0 BRA `(.L_x_4) ;  /* 0xfffffffc00e00947 */ /* 0x000fea000383ffff */
[----:B------:R-:W-:Y:S05]  /*0370*/  BSYNC B1 ;  /* 0x0000000000017941 */ /* 0x000fea0003800000 */
.L_x_3:
[----:B------:R-:W2:Y:S01]  /*0380*/  LDG.E.64 R4, desc[UR6][R12.64] ;  /* 0x000000060c047981 */ /* 0x000ea2000c1e1b00 */
[----:B------:R-:W-:Y:S01]  /*0390*/  BSSY.RECONVERGENT B1, `(.L_x_5) ;  /* 0x000000a000017945 */ /* 0x000fe20003800200 */
[----:B--2---:R-:W-:-:S14]  /*03a0*/  DSETP.NEU.AND P0, PT, R4, RZ, PT ;  /* 0x000000ff0400722a */ /* 0x004fdc0003f0d000 */
[----:B------:R-:W-:Y:S05]  /*03b0*/  @P0 BRA `(.L_x_6) ;  /* 0x00000000001c0947 */ /* 0x000fea0003800000 */
[----:B------:R-:W0:Y:S01]  /*03c0*/  S2R R6, SR_LANEID ;  /* 0x0000000000067919 */ /* 0x000e220000000000 */
[----:B------:R-:W1:Y:S01]  /*03d0*/  LDC.64 R4, c[0x0][0x3b8] ;  /* 0x0000ee00ff047b82 */ /* 0x000e620000000a00 */
[----:B------:R-:W-:Y:S02]  /*03e0*/  VOTEU.ANY UR4, UPT, PT ;  /* 0x0000000000047886 */ /* 0x000fe400038e0100 */
[----:B------:R-:W-:Y:S02]  /*03f0*/  UFLO.U32 UR5, UR4 ;  /* 0x00000004000572bd */ /* 0x000fe400080e0000 */
[----:B------:R-:W1:Y:S04]  /*0400*/  POPC R7, UR4 ;  /* 0x0000000400077d09 */ /* 0x000e680008000000 */
[----:B0-----:R-:W-:-:S13]  /*0410*/  ISETP.EQ.U32.AND P0, PT, R6, UR5, PT ;  /* 0x0000000506007c0c */ /* 0x001fda000bf02070 */
[----:B-1----:R0:W-:Y:S02]  /*0420*/  @P0 REDG.E.ADD.STRONG.GPU desc[UR6][R4.64], R7 ;  /* 0x000000070400098e */ /* 0x0021e4000c12e106 */
.L_x_6:
[----:B------:R-:W-:Y:S05]  /*0430*/  BSYNC.RECONVERGENT B1 ;  /* 0x0000000000017941 */ /* 0x000fea0003800200 */
.L_x_5:
[----:B0-----:R-:W2:Y:S01]  /*0440*/  LDG.E R5, desc[UR6][R8.64+0x4] ;  /* 0x0000040608057981 */ /* 0x001ea2000c1e1900 */
[----:B------:R-:W-:-:S05]  /*0450*/  VIADD R0, R0, 0x1 ;  /* 0x0000000100007836 */ /* 0x000fca0000000000 */
[----:B--2---:R-:W-:-:S13]  /*0460*/  ISETP.GE.AND P0, PT, R0, R5, PT ;  /* 0x000000050000720c */ /* 0x004fda0003f06270 */
[----:B------:R-:W-:Y:S05]  /*0470*/  @!P0 BRA `(.L_x_7) ;  /* 0xfffffffc00388947 */ /* 0x000fea000383ffff */
[----:B------:R-:W-:Y:S05]  /*0480*/  BSYNC B0 ;  /* 0x0000000000007941 */ /* 0x000fea0003800000 */
.L_x_0:
[----:B------:R-:W0:Y:S02]  /*0490*/  LDC.64 R2, c[0x0][0x3b8] ;  /* 0x0000ee00ff027b82 */ /* 0x000e240000000a00 */
[----:B0-----:R-:W2:Y:S02]  /*04a0*/  LDG.E R2, desc[UR6][R2.64] ;  /* 0x0000000602027981 */ /* 0x001ea4000c1e1900 */
[----:B--2---:R-:W-:-:S13]  /*04b0*/  ISETP.NE.AND P0, PT, R2, RZ, PT ;  /* 0x000000ff0200720c */ /* 0x004fda0003f05270 */
[----:B------:R-:W-:Y:S05]  /*04c0*/  @P0 EXIT ;  /* 0x000000000000094d */ /* 0x000fea0003800000 */
[----:B------:R-:W0:Y:S01]  /*04d0*/  LDC R0, c[0x0][0x3a0] ;  /* 0x0000e800ff007b82 */ /* 0x000e220000000800 */
[----:B------:R-:W-:Y:S02]  /*04e0*/  IMAD.MOV.U32 R10, RZ, RZ, 0x0 ;  /* 0x00000000ff0a7424 */ /* 0x000fe400078e00ff */
[----:B------:R-:W-:Y:S01]  /*04f0*/  IMAD.MOV.U32 R11, RZ, RZ, 0x3ff00000 ;  /* 0x3ff00000ff0b7424 */ /* 0x000fe200078e00ff */
[----:B0-----:R-:W-:-:S13]  /*0500*/  ISETP.GE.AND P0, PT, R0, 0x1, PT ;  /* 0x000000010000780c */ /* 0x001fda0003f06270 */
[----:B------:R-:W-:Y:S05]  /*0510*/  @!P0 BRA `(.L_x_8) ;  /* 0x0000000400c08947 */ /* 0x000fea0003800000 */
[C---:B------:R-:W-:Y:S01]  /*0520*/  ISETP.GE.U32.AND P1, PT, R0.reuse, 0x10, PT ;  /* 0x000000100000780c */ /* 0x040fe20003f26070 */
[----:B------:R-:W-:Y:S01]  /*0530*/  IMAD.MOV.U32 R3, RZ, RZ, RZ ;  /* 0x000000ffff037224 */ /* 0x000fe200078e00ff */
[----:B------:R-:W-:Y:S01]  /*0540*/  LOP3.LUT R2, R0, 0xf, RZ, 0xc0, !PT ;  /* 0x0000000f00027812 */ /* 0x000fe200078ec0ff */
[----:B------:R-:W-:Y:S02]  /*0550*/  IMAD.MOV.U32 R10, RZ, RZ, 0x0 ;  /* 0x00000000ff0a7424 */ /* 0x000fe400078e00ff */
[----:B------:R-:W-:Y:S01]  /*0560*/  IMAD.MOV.U32 R11, RZ, RZ, 0x3ff00000 ;  /* 0x3ff00000ff0b7424 */ /* 0x000fe200078e00ff */
[----:B------:R-:W-:-:S07]  /*0570*/  ISETP.NE.AND P0, PT, R2, RZ, PT ;  /* 0x000000ff0200720c */ /* 0x000fce0003f05270 */
[----:B------:R-:W-:Y:S06]  /*0580*/  @!P1 BRA `(.L_x_9) ;  /* 0x0000000000c09947 */ /* 0x000fec0003800000 */
[----:B------:R-:W0:Y:S01]  /*0590*/  LDCU.64 UR4, c[0x0][0x398] ;  /* 0x00007300ff0477ac */ /* 0x000e220008000a00 */
[----:B------:R-:W-:Y:S01]  /*05a0*/  LOP3.LUT R3, R0, 0x7ffffff0, RZ, 0xc0, !PT ;  /* 0x7ffffff000037812 */ /* 0x000fe200078ec0ff */
[----:B------:R-:W-:Y:S01]  /*05b0*/  HFMA2 R10, -RZ, RZ, 0, 0 ;  /* 0x00000000ff0a7431 */ /* 0x000fe200000001ff */
[----:B------:R-:W-:Y:S01]  /*05c0*/  BSSY.RECONVERGENT B0, `(.L_x_9) ;  /* 0x000002c000007945 */ /* 0x000fe20003800200 */
[----:B------:R-:W-:Y:S02]  /*05d0*/  IMAD.MOV.U32 R11, RZ, RZ, 0x3ff00000 ;  /* 0x3ff00000ff0b7424 */ /* 0x000fe400078e00ff */
[----:B------:R-:W-:Y:S01]  /*05e0*/  IMAD.MOV R26, RZ, RZ, -R3 ;  /* 0x000000ffff1a7224 */ /* 0x000fe200078e0a03 */
[----:B0-----:R-:W-:-:S04]  /*05f0*/  UIADD3 UR4, UP0, UPT, UR4, 0x40, URZ ;  /* 0x0000004004047890 */ /* 0x001fc8000ff1e0ff */
[----:B------:R-:W-:Y:S02]  /*0600*/  UIADD3.X UR5, UPT, UPT, URZ, UR5, URZ, UP0, !UPT ;  /* 0x00000005ff057290 */ /* 0x000fe400087fe4ff */
[----:B------:R-:W-:-:S04]  /*0610*/  IMAD.U32 R4, RZ, RZ, UR4 ;  /* 0x00000004ff047e24 */ /* 0x000fc8000f8e00ff */
[----:B------:R-:W-:-:S07]  /*0620*/  IMAD.U32 R5, RZ, RZ, UR5 ;  /* 0x00000005ff057e24 */ /* 0x000fce000f8e00ff */
.L_x_10:
[----:B------:R-:W2:Y:S04]  /*0630*/  LDG.E.64 R12, desc[UR6][R4.64+-0x40] ;  /* 0xffffc006040c7981 */ /* 0x000ea8000c1e1b00 */
[----:B------:R-:W3:Y:S04]  /*0640*/  LDG.E.64 R14, desc[UR6][R4.64+-0x38] ;  /* 0xffffc806040e7981 */ /* 0x000ee8000c1e1b00 */
[----:B------:R-:W4:Y:S04]  /*0650*/  LDG.E.64 R16, desc[UR6][R4.64+-0x30] ;  /* 0xffffd00604107981 */ /* 0x000f28000c1e1b00 */
[----:B------:R-:W5:Y:S04]  /*0660*/  LDG.E.64 R18, desc[UR6][R4.64+-0x28] ;  /* 0xffffd80604127981 */ /* 0x000f68000c1e1b00 */
[----:B------:R-:W5:Y:S04]  /*0670*/  LDG.E.64 R20, desc[UR6][R4.64+-0x20] ;  /* 0xffffe00604147981 */ /* 0x000f68000c1e1b00 */
[----:B------:R-:W5:Y:S04]  /*0680*/  LDG.E.64 R24, desc[UR6][R4.64+-0x18] ;  /* 0xffffe80604187981 */ /* 0x000f68000c1e1b00 */
[----:B------:R-:W5:Y:S04]  /*0690*/  LDG.E.64 R22, desc[UR6][R4.64+-0x10] ;  /* 0xfffff00604167981 */ /* 0x000f68000c1e1b00 */
[----:B------:R-:W5:Y:S04]  /*06a0*/  LDG.E.64 R6, desc[UR6][R4.64+-0x8] ;  /* 0xfffff80604067981 */ /* 0x000f68000c1e1b00 */
[----:B------:R-:W5:Y:S01]  /*06b0*/  LDG.E.64 R8, desc[UR6][R4.64] ;  /* 0x0000000604087981 */ /* 0x000f62000c1e1b00 */
[----:B--2---:R-:W-:-:S03]  /*06c0*/  DMUL R12, R12, R10 ;  /* 0x0000000a0c0c7228 */ /* 0x004fc60000000000 */
[----:B------:R-:W2:Y:S05]  /*06d0*/  LDG.E.64 R10, desc[UR6][R4.64+0x8] ;  /* 0x00000806040a7981 */ /* 0x000eaa000c1e1b00 */
[----:B---3--:R-:W-:Y:S02]  /*06e0*/  DMUL R14, R12, R14 ;  /* 0x0000000e0c0e7228 */ /* 0x008fe40000000000 */
[----:B------:R-:W3:Y:S06]  /*06f0*/  LDG.E.64 R12, desc[UR6][R4.64+0x10] ;  /* 0x00001006040c7981 */ /* 0x000eec000c1e1b00 */
[----:B----4-:R-:W-:-:S02]  /*0700*/  DMUL R16, R14, R16 ;  /* 0x000000100e107228 */ /* 0x010fc40000000000 */
[----:B------:R-:W4:Y:S06]  /*0710*/  LDG.E.64 R14, desc[UR6][R4.64+0x18] ;  /* 0x00001806040e7981 */ /* 0x000f2c000c1e1b00 */
[----:B-----5:R-:W-:Y:S02]  /*0720*/  DMUL R18, R16, R18 ;  /* 0x0000001210127228 */ /* 0x020fe40000000000 */
[----:B------:R-:W5:Y:S06]  /*0730*/  LDG.E.64 R16, desc[UR6][R4.64+0x20] ;  /* 0x0000200604107981 */ /* 0x000f6c000c1e1b00 */
[----:B------:R-:W-:-:S02]  /*0740*/  DMUL R20, R18, R20 ;  /* 0x0000001412147228 */ /* 0x000fc40000000000 */
[----:B------:R-:W5:Y:S06]  /*0750*/  LDG.E.64 R18, desc[UR6][R4.64+0x28] ;  /* 0x0000280604127981 */ /* 0x000f6c000c1e1b00 */
[----:B------:R-:W-:Y:S02]  /*0760*/  DMUL R24, R20, R24 ;  /* 0x0000001814187228 */ /* 0x000fe40000000000 */
[----:B------:R-:W5:Y:S06]  /*0770*/  LDG.E.64 R20, desc[UR6][R4.64+0x30] ;  /* 0x0000300604147981 */ /* 0x000f6c000c1e1b00 */
[----:B------:R-:W-:-:S02]  /*0780*/  DMUL R22, R24, R22 ;  /* 0x0000001618167228 */ /* 0x000fc40000000000 */
[----:B------:R0:W5:Y:S01]  /*0790*/  LDG.E.64 R24, desc[UR6][R4.64+0x38] ;  /* 0x0000380604187981 */ /* 0x000162000c1e1b00 */
[----:B------:R-:W-:-:S05]  /*07a0*/  VIADD R26, R26, 0x10 ;  /* 0x000000101a1a7836 */ /* 0x000fca0000000000 */
[----:B------:R-:W-:Y:S01]  /*07b0*/  DMUL R6, R22, R6 ;  /* 0x0000000616067228 */ /* 0x000fe20000000000 */
[----:B------:R-:W-:Y:S02]  /*07c0*/  ISETP.NE.AND P1, PT, R26, RZ, PT ;  /* 0x000000ff1a00720c */ /* 0x000fe40003f25270 */
[----:B0-----:R-:W-:-:S05]  /*07d0*/  IADD3 R4, P2, PT, R4, 0x80, RZ ;  /* 0x0000008004047810 */ /* 0x001fca0007f5e0ff */
[----:B------:R-:W-:Y:S01]  /*07e0*/  DMUL R6, R6, R8 ;  /* 0x0000000806067228 */ /* 0x000fe20000000000 */
[----:B------:R-:W-:-:S07]  /*07f0*/  IMAD.X R5, RZ, RZ, R5, P2 ;  /* 0x000000ffff057224 */ /* 0x000fce00010e0605 */
[----:B--2---:R-:W-:-:S08]  /*0800*/  DMUL R6, R6, R10 ;  /* 0x0000000a06067228 */ /* 0x004fd00000000000 */
[----:B---3--:R-:W-:-:S08]  /*0810*/  DMUL R6, R6, R12 ;  /* 0x0000000c06067228 */ /* 0x008fd00000000000 */
[----:B----4-:R-:W-:-:S08]  /*0820*/  DMUL R6, R6, R14 ;  /* 0x0000000e06067228 */ /* 0x010fd00000000000 */
[----:B-----5:R-:W-:-:S08]  /*0830*/  DMUL R6, R6, R16 ;  /* 0x0000001006067228 */ /* 0x020fd00000000000 */
[----:B------:R-:W-:-:S08]  /*0840*/  DMUL R6, R6, R18 ;  /* 0x0000001206067228 */ /* 0x000fd00000000000 */
[----:B------:R-:W-:-:S08]  /*0850*/  DMUL R6, R6, R20 ;  /* 0x0000001406067228 */ /* 0x000fd00000000000 */
[----:B------:R-:W-:Y:S01]  /*0860*/  DMUL R10, R6, R24 ;  /* 0x00000018060a7228 */ /* 0x000fe20000000000 */
[----:B------:R-:W-:Y:S10]  /*0870*/  @P1 BRA `(.L_x_10) ;  /* 0xfffffffc006c1947 */ /* 0x000ff4000383ffff */
[----:B------:R-:W-:Y:S05]  /*0880*/  BSYNC.RECONVERGENT B0 ;  /* 0x0000000000007941 */ /* 0x000fea0003800200 */
.L_x_9:
[----:B------:R-:W-:Y:S04]  /*0890*/  BSSY.RECONVERGENT B0, `(.L_x_8) ;  /* 0x0000038000007945 */ /* 0x000fe80003800200 */
[----:B------:R-:W-:Y:S05]  /*08a0*/  @!P0 BRA `(.L_x_11) ;  /* 0x0000000000d88947 */ /* 0x000fea0003800000 */
[----:B------:R-:W-:Y:S02]  /*08b0*/  ISETP.GE.U32.AND P0, PT, R2, 0x8, PT ;  /* 0x000000080200780c */ /* 0x000fe40003f06070 */
[----:B------:R-:W-:-:S04]  /*08c0*/  LOP3.LUT R24, R0, 0x7, RZ, 0xc0, !PT ;  /* 0x0000000700187812 */ /* 0x000fc800078ec0ff */
[----:B------:R-:W-:-:S07]  /*08d0*/  ISETP.NE.AND P1, PT, R24, RZ, PT ;  /* 0x000000ff1800720c */ /* 0x000fce0003f25270 */
[----:B------:R-:W-:Y:S06]  /*08e0*/  @!P0 BRA `(.L_x_12) ;  /* 0x00000000004c8947 */ /* 0x000fec0003800000 */
[----:B------:R-:W0:Y:S02]  /*08f0*/  LDC.64 R18, c[0x0][0x398] ;  /* 0x0000e600ff127b82 */ /* 0x000e240000000a00 */
[----:B0-----:R-:W-:-:S05]  /*0900*/  IMAD.WIDE.U32 R18, R3, 0x8, R18 ;  /* 0x0000000803127825 */ /* 0x001fca00078e0012 */
[----:B------:R-:W2:Y:S04]  /*0910*/  LDG.E.64 R20, desc[UR6][R18.64] ;  /* 0x0000000612147981 */ /* 0x000ea8000c1e1b00 */
[----:B------:R-:W3:Y:S04]  /*0920*/  LDG.E.64 R22, desc[UR6][R18.64+0x8] ;  /* 0x0000080612167981 */ /* 0x000ee8000c1e1b00 */
[----:B------:R-:W4:Y:S04]  /*0930*/  LDG.E.64 R4, desc[UR6][R18.64+0x10] ;  /* 0x0000100612047981 */ /* 0x000f28000c1e1b00 */
[----:B------:R-:W5:Y:S04]  /*0940*/  LDG.E.64 R6, desc[UR6][R18.64+0x18] ;  /* 0x0000180612067981 */ /* 0x000f68000c1e1b00 */
[----:B------:R-:W5:Y:S04]  /*0950*/  LDG.E.64 R8, desc[UR6][R18.64+0x20] ;  /* 0x0000200612087981 */ /* 0x000f68000c1e1b00 */
[----:B------:R-:W5:Y:S04]  /*0960*/  LDG.E.64 R12, desc[UR6][R18.64+0x28] ;  /* 0x00002806120c7981 */ /* 0x000f68000c1e1b00 */
[----:B------:R-:W5:Y:S04]  /*0970*/  LDG.E.64 R14, desc[UR6][R18.64+0x30] ;  /* 0x00003006120e7981 */ /* 0x000f68000c1e1b00 */
[----:B------:R-:W5:Y:S01]  /*0980*/  LDG.E.64 R16, desc[UR6][R18.64+0x38] ;  /* 0x0000380612107981 */ /* 0x000f62000c1e1b00 */
[----:B------:R-:W-:Y:S01]  /*0990*/  VIADD R3, R3, 0x8 ;  /* 0x0000000803037836 */ /* 0x000fe20000000000 */
[----:B--2---:R-:W-:-:S08]  /*09a0*/  DMUL R20, R10, R20 ;  /* 0x000000140a147228 */ /* 0x004fd00000000000 */
[----:B---3--:R-:W-:-:S08]  /*09b0*/  DMUL R20, R20, R22 ;  /* 0x0000001614147228 */ /* 0x008fd00000000000 */
[----:B----4-:R-:W-:-:S08]  /*09c0*/  DMUL R4, R20, R4 ;  /* 0x0000000414047228 */ /* 0x010fd00000000000 */
[----:B-----5:R-:W-:-:S08]  /*09d0*/  DMUL R4, R4, R6 ;  /* 0x0000000604047228 */ /* 0x020fd00000000000 */
[----:B------:R-:W-:-:S08]  /*09e0*/  DMUL R4, R4, R8 ;  /* 0x0000000804047228 */ /* 0x000fd00000000000 */
[----:B------:R-:W-:-:S08]  /*09f0*/  DMUL R4, R4, R12 ;  /* 0x0000000c04047228 */ /* 0x000fd00000000000 */
[----:B------:R-:W-:-:S08]  /*0a00*/  DMUL R4, R4, R14 ;  /* 0x0000000e04047228 */ /* 0x000fd00000000000 */
[----:B------:R-:W-:-:S11]  /*0a10*/  DMUL R10, R4, R16 ;  /* 0x00000010040a7228 */ /* 0x000fd60000000000 */
.L_x_12:
        /* <DEDUP_REMOVED lines=10> */
[----:B------:R-:W5:Y:S01]  /*0ac0*/  LDG.E.64 R14, desc[UR6][R4.64+0x18] ;  /* 0x00001806040e7981 */ /* 0x000f62000c1e1b00 */
[----:B------:R-:W-:Y:S01]  /*0ad0*/  VIADD R3, R3, 0x4 ;  /* 0x0000000403037836 */ /* 0x000fe20000000000 */
[----:B--2---:R-:W-:-:S08]  /*0ae0*/  DMUL R6, R10, R6 ;  /* 0x000000060a067228 */ /* 0x004fd00000000000 */
[----:B---3--:R-:W-:-:S08]  /*0af0*/  DMUL R6, R6, R8 ;  /* 0x0000000806067228 */ /* 0x008fd00000000000 */
[----:B----4-:R-:W-:-:S08]  /*0b00*/  DMUL R6, R6, R12 ;  /* 0x0000000c06067228 */ /* 0x010fd00000000000 */
[----:B-----5:R-:W-:-:S11]  /*0b10*/  DMUL R10, R6, R14 ;  /* 0x0000000e060a7228 */ /* 0x020fd60000000000 */
.L_x_13:
[----:B------:R-:W-:Y:S05]  /*0b20*/  @!P1 BRA `(.L_x_11) ;  /* 0x0000000000389947 */ /* 0x000fea0003800000 */
[----:B------:R-:W0:Y:S01]  /*0b30*/  LDC.64 R4, c[0x0][0x398] ;  /* 0x0000e600ff047b82 */ /* 0x000e220000000a00 */
[----:B------:R-:W-:Y:S01]  /*0b40*/  IADD3 R0, PT, PT, -R0, RZ, RZ ;  /* 0x000000ff00007210 */ /* 0x000fe20007ffe1ff */
[----:B0-----:R-:W-:-:S04]  /*0b50*/  IMAD.WIDE.U32 R2, R3, 0x8, R4 ;  /* 0x0000000803027825 */ /* 0x001fc800078e0004 */
[----:B------:R-:W-:Y:S02]  /*0b60*/  IMAD.MOV.U32 R4, RZ, RZ, R2 ;  /* 0x000000ffff047224 */ /* 0x000fe400078e0002 */
[----:B------:R-:W-:-:S07]  /*0b70*/  IMAD.MOV.U32 R5, RZ, RZ, R3 ;  /* 0x000000ffff057224 */ /* 0x000fce00078e0003 */
.L_x_14:
[----:B------:R-:W-:Y:S02]  /*0b80*/  IMAD.MOV.U32 R2, RZ, RZ, R4 ;  /* 0x000000ffff027224 */ /* 0x000fe400078e0004 */
[----:B------:R-:W-:-:S06]  /*0b90*/  IMAD.MOV.U32 R3, RZ, RZ, R5 ;  /* 0x000000ffff037224 */ /* 0x000fcc00078e0005 */
[----:B------:R-:W2:Y:S01]  /*0ba0*/  LDG.E.64 R2, desc[UR6][R2.64] ;  /* 0x0000000602027981 */ /* 0x000ea2000c1e1b00 */
[----:B------:R-:W-:Y:S01]  /*0bb0*/  VIADD R0, R0, 0x1 ;  /* 0x0000000100007836 */ /* 0x000fe20000000000 */
[----:B------:R-:W-:-:S04]  /*0bc0*/  IADD3 R4, P1, PT, R4, 0x8, RZ ;  /* 0x0000000804047810 */ /* 0x000fc80007f3e0ff */
[----:B------:R-:W-:Y:S01]  /*0bd0*/  ISETP.NE.AND P0, PT, R0, RZ, PT ;  /* 0x000000ff0000720c */ /* 0x000fe20003f05270 */
[----:B------:R-:W-:Y:S01]  /*0be0*/  IMAD.X R5, RZ, RZ, R5, P1 ;  /* 0x000000ffff057224 */ /* 0x000fe200008e0605 */
[----:B--2---:R-:W-:-:S11]  /*0bf0*/  DMUL R10, R2, R10 ;  /* 0x0000000a020a7228 */ /* 0x004fd60000000000 */
[----:B------:R-:W-:Y:S05]  /*0c00*/  @P0 BRA `(.L_x_14) ;  /* 0xfffffffc00dc0947 */ /* 0x000fea000383ffff */
.L_x_11:
[----:B------:R-:W-:Y:S05]  /*0c10*/  BSYNC.RECONVERGENT B0 ;  /* 0x0000000000007941 */ /* 0x000fea0003800200 */
.L_x_8:
[----:B------:R-:W0:Y:S02]  /*0c20*/  LDCU UR4, c[0x0][0x3b0] ;  /* 0x00007600ff0477ac */ /* 0x000e240008000800 */
[----:B0-----:R-:W0:Y:S02]  /*0c30*/  I2F.F64 R2, UR4 ;  /* 0x0000000400027d12 */ /* 0x001e240008201c00 */
[----:B0-----:R-:W-:-:S04]  /*0c40*/  SHF.R.U32.HI R0, RZ, 0x14, R3 ;  /* 0x00000014ff007819 */ /* 0x001fc80000011603 */
[----:B------:R-:W-:-:S05]  /*0c50*/  LOP3.LUT R0, R0, 0x7ff, RZ, 0xc0, !PT ;  /* 0x000007ff00007812 */ /* 0x000fca00078ec0ff */
[----:B------:R-:W-:-:S05]  /*0c60*/  VIADD R5, R0, 0xfffffc0c ;  /* 0xfffffc0c00057836 */ /* 0x000fca0000000000 */
[CC--:B------:R-:W-:Y:S02]  /*0c70*/  SHF.L.U32 R0, R2.reuse, R5.reuse, RZ ;  /* 0x0000000502007219 */ /* 0x0c0fe400000006ff */
[----:B------:R-:W-:Y:S02]  /*0c80*/  SHF.L.U64.HI R5, R2, R5, R3 ;  /* 0x0000000502057219 */ /* 0x000fe40000010203 */
[----:B------:R-:W-:Y:S02]  /*0c90*/  ISETP.NE.U32.AND P0, PT, R0, RZ, PT ;  /* 0x000000ff0000720c */ /* 0x000fe40003f05070 */
[----:B------:R-:W-:Y:S02]  /*0ca0*/  MOV R0, 0xcd0 ;  /* 0x00000cd000007802 */ /* 0x000fe40000000f00 */
[----:B------:R-:W-:-:S13]  /*0cb0*/  ISETP.NE.AND.EX P0, PT, R5, -0x80000000, PT, P0 ;  /* 0x800000000500780c */ /* 0x000fda0003f05300 */
[----:B------:R-:W-:Y:S05]  /*0cc0*/  CALL.REL.NOINC `($_Z8mainLoopPKiS0_PKdPdiS3_iPi$__internal_accurate_pow) ;  /* 0x0000000000547944 */ /* 0x000fea0003c00000 */
[----:B------:R-:W0:Y:S01]  /*0cd0*/  LDC.64 R2, c[0x0][0x3a8] ;  /* 0x0000ea00ff027b82 */ /* 0x000e220000000a00 */
[----:B------:R-:W1:Y:S01]  /*0ce0*/  LDCU UR4, c[0x0][0x3b0] ;  /* 0x00007600ff0477ac */ /* 0x000e620008000800 */
[----:B0-----:R0:W5:Y:S01]  /*0cf0*/  LDG.E.64 R4, desc[UR6][R2.64] ;  /* 0x0000000602047981 */ /* 0x001162000c1e1b00 */
[----:B------:R-:W-:Y:S01]  /*0d00*/  IMAD.MOV.U32 R6, RZ, RZ, R13 ;  /* 0x000000ffff067224 */ /* 0x000fe200078e000d */
[----:B------:R-:W-:Y:S02]  /*0d10*/  MOV R7, R8 ;  /* 0x0000000800077202 */ /* 0x000fe40000000f00 */
[----:B-1----:R-:W-:-:S04]  /*0d20*/  ISETP.NE.AND P1, PT, RZ, UR4, PT ;  /* 0x00000004ff007c0c */ /* 0x002fc8000bf25270 */
[----:B------:R-:W-:-:S10]  /*0d30*/  DADD R6, -RZ, -R6 ;  /* 0x00000000ff067229 */ /* 0x000fd40000000906 */
[----:B------:R-:W-:Y:S02]  /*0d40*/  FSEL R6, R6, R13, !P0 ;  /* 0x0000000d06067208 */ /* 0x000fe40004000000 */
[----:B------:R-:W-:Y:S02]  /*0d50*/  FSEL R7, R7, R8, !P0 ;  /* 0x0000000807077208 */ /* 0x000fe40004000000 */
[----:B------:R-:W-:Y:S02]  /*0d60*/  FSEL R6, R6, RZ, P1 ;  /* 0x000000ff06067208 */ /* 0x000fe40000800000 */
[----:B------:R-:W-:-:S06]  /*0d70*/  FSEL R7, R7, 1.875, P1 ;  /* 0x3ff0000007077808 */ /* 0x000fcc0000800000 */
[----:B0-----:R-:W-:-:S11]  /*0d80*/  DMUL R10, R10, R6 ;  /* 0x000000060a0a7228 */ /* 0x001fd60000000000 */
.L_x_15:
[----:B-----5:R-:W-:Y:S01]  /*0d90*/  DADD R6, R10, R4 ;  /* 0x000000000a067229 */ /* 0x020fe20000000004 */
[----:B------:R-:W-:Y:S09]  /*0da0*/  YIELD ;  /* 0x0000000000007946 */ /* 0x000ff20003800000 */
[----:B------:R-:W2:Y:S02]  /*0db0*/  ATOMG.E.CAS.64.STRONG.GPU PT, R6, [R2], R4, R6 ;  /* 0x00000004020673a9 */ /* 0x000ea400001ee506 */
[----:B--2---:R-:W-:Y:S01]  /*0dc0*/  ISETP.NE.U32.AND P0, PT, R4, R6, PT ;  /* 0x000000060400720c */ /* 0x004fe20003f05070 */
[----:B------:R-:W-:-:S03]  /*0dd0*/  IMAD.MOV.U32 R4, RZ, RZ, R6 ;  /* 0x000000ffff047224 */ /* 0x000fc600078e0006 */
[----:B------:R-:W-:Y:S01]  /*0de0*/  ISETP.NE.AND.EX P0, PT, R5, R7, PT, P0 ;  /* 0x000000070500720c */ /* 0x000fe20003f05300 */
[----:B------:R-:W-:-:S12]  /*0df0*/  IMAD.MOV.U32 R5, RZ, RZ, R7 ;  /* 0x000000ffff057224 */ /* 0x000fd800078e0007 */
[----:B------:R-:W-:Y:S05]  /*0e00*/  @P0 BRA `(.L_x_15) ;  /* 0xfffffffc00e00947 */ /* 0x000fea000383ffff */
[----:B------:R-:W-:Y:S05]  /*0e10*/  EXIT ;  /* 0x000000000000794d */ /* 0x000fea0003800000 */
        .type           $_Z8mainLoopPKiS0_PKdPdiS3_iPi$__internal_accurate_pow,@function
        .size           $_Z8mainLoopPKiS0_PKdPdiS3_iPi$__internal_accurate_pow,(.L_x_31 - $_Z8mainLoopPKiS0_PKdPdiS3_iPi$__internal_accurate_pow)
$_Z8mainLoopPKiS0_PKdPdiS3_iPi$__internal_accurate_pow:
[----:B------:R-:W0:Y:S01]  /*0e20*/  MUFU.RCP64H R7, 2 ;  /* 0x4000000000077908 */ /* 0x000e220000001800 */
[----:B------:R-:W-:Y:S01]  /*0e30*/  IMAD.MOV.U32 R4, RZ, RZ, 0x0 ;  /* 0x00000000ff047424 */ /* 0x000fe200078e00ff */
[----:B------:R-:W-:Y:S01]  /*0e40*/  UMOV UR4, 0x7d2cafe2 ;  /* 0x7d2cafe200047882 */ /* 0x000fe20000000000 */
[----:B------:R-:W-:Y:S01]  /*0e50*/  IMAD.MOV.U32 R5, RZ, RZ, 0x3ff00000 ;  /* 0x3ff00000ff057424 */ /* 0x000fe200078e00ff */
[----:B------:R-:W-:Y:S01]  /*0e60*/  UMOV UR5, 0x3eb0f5ff ;  /* 0x3eb0f5ff00057882 */ /* 0x000fe20000000000 */
[----:B------:R-:W-:Y:S01]  /*0e70*/  IMAD.MOV.U32 R6, RZ, RZ, RZ ;  /* 0x000000ffff067224 */ /* 0x000fe200078e00ff */
[----:B------:R-:W-:Y:S01]  /*0e80*/  UMOV UR8, 0x3b39803f ;  /* 0x3b39803f00087882 */ /* 0x000fe20000000000 */
[----:B------:R-:W-:Y:S01]  /*0e90*/  IMAD.MOV.U32 R12, RZ, RZ, 0x41ad3b5a ;  /* 0x41ad3b5aff0c7424 */ /* 0x000fe200078e00ff */
[----:B------:R-:W-:Y:S01]  /*0ea0*/  UMOV UR9, 0x3c7abc9e ;  /* 0x3c7abc9e00097882 */ /* 0x000fe20000000000 */
[----:B------:R-:W-:Y:S02]  /*0eb0*/  IMAD.MOV.U32 R13, RZ, RZ, 0x3ed0f5d2 ;  /* 0x3ed0f5d2ff0d7424 */ /* 0x000fe400078e00ff */
[----:B0-----:R-:W-:-:S08]  /*0ec0*/  DFMA R4, R6, -2, R4 ;  /* 0xc00000000604782b */ /* 0x001fd00000000004 */
[----:B------:R-:W-:-:S08]  /*0ed0*/  DFMA R4, R4, R4, R4 ;  /* 0x000000040404722b */ /* 0x000fd00000000004 */
[----:B------:R-:W-:-:S08]  /*0ee0*/  DFMA R6, R6, R4, R6 ;  /* 0x000000040606722b */ /* 0x000fd00000000006 */
[----:B------:R-:W-:-:S08]  /*0ef0*/  DMUL R4, RZ, R6 ;  /* 0x00000006ff047228 */ /* 0x000fd00000000000 */
[----:B------:R-:W-:-:S08]  /*0f00*/  DFMA R4, RZ, R6, R4 ;  /* 0x00000006ff04722b */ /* 0x000fd00000000004 */
[----:B------:R-:W-:Y:S02]  /*0f10*/  DMUL R8, R4, R4 ;  /* 0x0000000404087228 */ /* 0x000fe40000000000 */
[----:B------:R-:W-:-:S06]  /*0f20*/  DADD R14, RZ, -R4 ;  /* 0x00000000ff0e7229 */ /* 0x000fcc0000000804 */
[----:B------:R-:W-:Y:S01]  /*0f30*/  DFMA R12, R8, UR4, R12 ;  /* 0x00000004080c7c2b */ /* 0x000fe2000800000c */
[----:B------:R-:W-:Y:S01]  /*0f40*/  UMOV UR4, 0x75488a3f ;  /* 0x75488a3f00047882 */ /* 0x000fe20000000000 */
[----:B------:R-:W-:Y:S01]  /*0f50*/  UMOV UR5, 0x3ef3b20a ;  /* 0x3ef3b20a00057882 */ /* 0x000fe20000000000 */
[----:B------:R-:W-:Y:S02]  /*0f60*/  DADD R18, R14, R14 ;  /* 0x000000000e127229 */ /* 0x000fe4000000000e */
[----:B------:R-:W-:-:S03]  /*0f70*/  DMUL R14, R4, R4 ;  /* 0x00000004040e7228 */ /* 0x000fc60000000000 */
[----:B------:R-:W-:Y:S01]  /*0f80*/  DFMA R12, R8, R12, UR4 ;  /* 0x00000004080c7e2b */ /* 0x000fe2000800000c */
[----:B------:R-:W-:Y:S01]  /*0f90*/  UMOV UR4, 0xe4faecd5 ;  /* 0xe4faecd500047882 */ /* 0x000fe20000000000 */
[----:B------:R-:W-:Y:S01]  /*0fa0*/  UMOV UR5, 0x3f1745cd ;  /* 0x3f1745cd00057882 */ /* 0x000fe20000000000 */
[----:B------:R-:W-:-:S05]  /*0fb0*/  DFMA R18, RZ, -R4, R18 ;  /* 0x80000004ff12722b */ /* 0x000fca0000000012 */
[----:B------:R-:W-:Y:S01]  /*0fc0*/  DFMA R12, R8, R12, UR4 ;  /* 0x00000004080c7e2b */ /* 0x000fe2000800000c */
[----:B------:R-:W-:Y:S01]  /*0fd0*/  UMOV UR4, 0x258a578b ;  /* 0x258a578b00047882 */ /* 0x000fe20000000000 */
[----:B------:R-:W-:Y:S01]  /*0fe0*/  UMOV UR5, 0x3f3c71c7 ;  /* 0x3f3c71c700057882 */ /* 0x000fe20000000000 */
[----:B------:R-:W-:-:S05]  /*0ff0*/  DMUL R6, R6, R18 ;  /* 0x0000001206067228 */ /* 0x000fca0000000000 */
[----:B------:R-:W-:Y:S01]  /*1000*/  DFMA R12, R8, R12, UR4 ;  /* 0x00000004080c7e2b */ /* 0x000fe2000800000c */
[----:B------:R-:W-:Y:S01]  /*1010*/  UMOV UR4, 0x9242b910 ;  /* 0x9242b91000047882 */ /* 0x000fe20000000000 */
[----:B------:R-:W-:-:S03]  /*1020*/  UMOV UR5, 0x3f624924 ;  /* 0x3f62492400057882 */ /* 0x000fc60000000000 */
[----:B------:R-:W-:Y:S01]  /*1030*/  IADD3 R23, PT, PT, R7, 0x100000, RZ ;  /* 0x0010000007177810 */ /* 0x000fe20007ffe0ff */
[----:B------:R-:W-:Y:S02]  /*1040*/  IMAD.MOV.U32 R22, RZ, RZ, R6 ;  /* 0x000000ffff167224 */ /* 0x000fe400078e0006 */
[----:B------:R-:W-:Y:S01]  /*1050*/  DFMA R12, R8, R12, UR4 ;  /* 0x00000004080c7e2b */ /* 0x000fe2000800000c */
[----:B------:R-:W-:Y:S01]  /*1060*/  UMOV UR4, 0x99999dfb ;  /* 0x99999dfb00047882 */ /* 0x000fe20000000000 */
[----:B------:R-:W-:-:S06]  /*1070*/  UMOV UR5, 0x3f899999 ;  /* 0x3f89999900057882 */ /* 0x000fcc0000000000 */
[----:B------:R-:W-:Y:S01]  /*1080*/  DFMA R16, R8, R12, UR4 ;  /* 0x0000000408107e2b */ /* 0x000fe2000800000c */
[----:B------:R-:W-:Y:S01]  /*1090*/  UMOV UR4, 0x55555555 ;  /* 0x5555555500047882 */ /* 0x000fe20000000000 */
[----:B------:R-:W-:-:S06]  /*10a0*/  UMOV UR5, 0x3fb55555 ;  /* 0x3fb5555500057882 */ /* 0x000fcc0000000000 */
[----:B------:R-:W-:-:S08]  /*10b0*/  DFMA R12, R8, R16, UR4 ;  /* 0x00000004080c7e2b */ /* 0x000fd00008000010 */
[----:B------:R-:W-:Y:S01]  /*10c0*/  DADD R20, -R12, UR4 ;  /* 0x000000040c147e29 */ /* 0x000fe20008000100 */
[----:B------:R-:W-:Y:S01]  /*10d0*/  UMOV UR4, 0xb9e7b0 ;  /* 0x00b9e7b000047882 */ /* 0x000fe20000000000 */
[----:B------:R-:W-:-:S06]  /*10e0*/  UMOV UR5, 0x3c46a4cb ;  /* 0x3c46a4cb00057882 */ /* 0x000fcc0000000000 */
[----:B------:R-:W-:Y:S02]  /*10f0*/  DFMA R20, R8, R16, R20 ;  /* 0x000000100814722b */ /* 0x000fe40000000014 */
[----:B------:R-:W-:-:S06]  /*1100*/  DMUL R8, R4, R14 ;  /* 0x0000000e04087228 */ /* 0x000fcc0000000000 */
[----:B------:R-:W-:Y:S01]  /*1110*/  DADD R18, R20, -UR4 ;  /* 0x8000000414127e29 */ /* 0x000fe20008000000 */
[----:B------:R-:W-:Y:S01]  /*1120*/  UMOV UR4, 0xfefa39ef ;  /* 0xfefa39ef00047882 */ /* 0x000fe20000000000 */
[C---:B------:R-:W-:Y:S01]  /*1130*/  DFMA R24, R4.reuse, R14, -R8 ;  /* 0x0000000e0418722b */ /* 0x040fe20000000808 */
[----:B------:R-:W-:Y:S01]  /*1140*/  UMOV UR5, 0x3fe62e42 ;  /* 0x3fe62e4200057882 */ /* 0x000fe20000000000 */
[----:B------:R-:W-:-:S04]  /*1150*/  DFMA R20, R4, R4, -R14 ;  /* 0x000000040414722b */ /* 0x000fc8000000080e */
[----:B------:R-:W-:Y:S02]  /*1160*/  DADD R16, R12, R18 ;  /* 0x000000000c107229 */ /* 0x000fe40000000012 */
[----:B------:R-:W-:Y:S02]  /*1170*/  DFMA R24, R6, R14, R24 ;  /* 0x0000000e0618722b */ /* 0x000fe40000000018 */
[----:B------:R-:W-:-:S04]  /*1180*/  DFMA R20, R4, R22, R20 ;  /* 0x000000160414722b */ /* 0x000fc80000000014 */
[----:B------:R-:W-:Y:S02]  /*1190*/  DMUL R14, R16, R8 ;  /* 0x00000008100e7228 */ /* 0x000fe40000000000 */
[----:B------:R-:W-:Y:S02]  /*11a0*/  DADD R12, R12, -R16 ;  /* 0x000000000c0c7229 */ /* 0x000fe40000000810 */
[----:B------:R-:W-:-:S04]  /*11b0*/  DFMA R20, R4, R20, R24 ;  /* 0x000000140414722b */ /* 0x000fc80000000018 */
[----:B------:R-:W-:Y:S02]  /*11c0*/  DFMA R22, R16, R8, -R14 ;  /* 0x000000081016722b */ /* 0x000fe4000000080e */
[----:B------:R-:W-:-:S06]  /*11d0*/  DADD R12, R18, R12 ;  /* 0x00000000120c7229 */ /* 0x000fcc000000000c */
[----:B------:R-:W-:-:S08]  /*11e0*/  DFMA R20, R16, R20, R22 ;  /* 0x000000141014722b */ /* 0x000fd00000000016 */
[----:B------:R-:W-:-:S08]  /*11f0*/  DFMA R12, R12, R8, R20 ;  /* 0x000000080c0c722b */ /* 0x000fd00000000014 */
[----:B------:R-:W-:-:S08]  /*1200*/  DADD R16, R14, R12 ;  /* 0x000000000e107229 */ /* 0x000fd0000000000c */
[--C-:B------:R-:W-:Y:S02]  /*1210*/  DADD R8, R4, R16.reuse ;  /* 0x0000000004087229 */ /* 0x100fe40000000010 */
[----:B------:R-:W-:-:S06]  /*1220*/  DADD R14, R14, -R16 ;  /* 0x000000000e0e7229 */ /* 0x000fcc0000000810 */
[----:B------:R-:W-:Y:S02]  /*1230*/  DADD R4, R4, -R8 ;  /* 0x0000000004047229 */ /* 0x000fe40000000808 */
[----:B------:R-:W-:-:S06]  /*1240*/  DADD R14, R12, R14 ;  /* 0x000000000c0e7229 */ /* 0x000fcc000000000e */
[----:B------:R-:W-:-:S08]  /*1250*/  DADD R4, R16, R4 ;  /* 0x0000000010047229 */ /* 0x000fd00000000004 */
[----:B------:R-:W-:-:S08]  /*1260*/  DADD R4, R14, R4 ;  /* 0x000000000e047229 */ /* 0x000fd00000000004 */
[----:B------:R-:W-:-:S08]  /*1270*/  DADD R6, R6, R4 ;  /* 0x0000000006067229 */ /* 0x000fd00000000004 */
[----:B------:R-:W-:-:S08]  /*1280*/  DADD R12, R8, R6 ;  /* 0x00000000080c7229 */ /* 0x000fd00000000006 */
[--C-:B------:R-:W-:Y:S02]  /*1290*/  DFMA R4, RZ, UR4, R12.reuse ;  /* 0x00000004ff047c2b */ /* 0x100fe4000800000c */
[----:B------:R-:W-:-:S06]  /*12a0*/  DADD R8, R8, -R12 ;  /* 0x0000000008087229 */ /* 0x000fcc000000080c */
[----:B------:R-:W-:Y:S02]  /*12b0*/  DFMA R14, RZ, -UR4, R4 ;  /* 0x80000004ff0e7c2b */ /* 0x000fe40008000004 */
[----:B------:R-:W-:Y:S01]  /*12c0*/  DADD R8, R6, R8 ;  /* 0x0000000006087229 */ /* 0x000fe20000000008 */
[----:B------:R-:W-:-:S05]  /*12d0*/  IMAD.SHL.U32 R6, R3, 0x2, RZ ;  /* 0x0000000203067824 */ /* 0x000fca00078e00ff */
[----:B------:R-:W-:Y:S01]  /*12e0*/  DADD R14, -R12, R14 ;  /* 0x000000000c0e7229 */ /* 0x000fe2000000010e */
[----:B------:R-:W-:Y:S01]  /*12f0*/  ISETP.GT.U32.AND P1, PT, R6, -0x2000001, PT ;  /* 0xfdffffff0600780c */ /* 0x000fe20003f24070 */
[----:B------:R-:W-:Y:S01]  /*1300*/  IMAD.MOV.U32 R12, RZ, RZ, R2 ;  /* 0x000000ffff0c7224 */ /* 0x000fe200078e0002 */
[----:B------:R-:W-:-:S04]  /*1310*/  LOP3.LUT R13, R3, 0xff0fffff, RZ, 0xc0, !PT ;  /* 0xff0fffff030d7812 */ /* 0x000fc800078ec0ff */
[----:B------:R-:W-:Y:S01]  /*1320*/  SEL R13, R13, R3, P1 ;  /* 0x000000030d0d7207 */ /* 0x000fe20000800000 */
[----:B------:R-:W-:-:S08]  /*1330*/  DADD R8, R8, -R14 ;  /* 0x0000000008087229 */ /* 0x000fd0000000080e */
[----:B------:R-:W-:-:S08]  /*1340*/  DFMA R8, RZ, UR8, R8 ;  /* 0x00000008ff087c2b */ /* 0x000fd00008000008 */
[----:B------:R-:W-:-:S08]  /*1350*/  DADD R6, R4, R8 ;  /* 0x0000000004067229 */ /* 0x000fd00000000008 */
[----:B------:R-:W-:Y:S02]  /*1360*/  DADD R4, R4, -R6 ;  /* 0x0000000004047229 */ /* 0x000fe40000000806 */
[----:B------:R-:W-:-:S06]  /*1370*/  DMUL R2, R6, R12 ;  /* 0x0000000c06027228 */ /* 0x000fcc0000000000 */
[----:B------:R-:W-:Y:S02]  /*1380*/  DADD R8, R8, R4 ;  /* 0x0000000008087229 */ /* 0x000fe40000000004 */
[----:B------:R-:W-:-:S08]  /*1390*/  DFMA R6, R6, R12, -R2 ;  /* 0x0000000c0606722b */ /* 0x000fd00000000802 */
[----:B------:R-:W-:Y:S01]  /*13a0*/  DFMA R8, R8, R12, R6 ;  /* 0x0000000c0808722b */ /* 0x000fe20000000006 */
[----:B------:R-:W-:Y:S02]  /*13b0*/  IMAD.MOV.U32 R6, RZ, RZ, 0x652b82fe ;  /* 0x652b82feff067424 */ /* 0x000fe400078e00ff */
[----:B------:R-:W-:-:S05]  /*13c0*/  IMAD.MOV.U32 R7, RZ, RZ, 0x3ff71547 ;  /* 0x3ff71547ff077424 */ /* 0x000fca00078e00ff */
[----:B------:R-:W-:-:S08]  /*13d0*/  DADD R4, R2, R8 ;  /* 0x0000000002047229 */ /* 0x000fd00000000008 */
[----:B------:R-:W-:Y:S02]  /*13e0*/  DFMA R6, R4, R6, 6.75539944105574400000e+15 ;  /* 0x433800000406742b */ /* 0x000fe40000000006 */
[----:B------:R-:W-:Y:S01]  /*13f0*/  FSETP.GEU.AND P1, PT, |R5|, 4.1917929649353027344, PT ;  /* 0x4086232b0500780b */ /* 0x000fe20003f2e200 */
[----:B------:R-:W-:-:S05]  /*1400*/  DADD R2, R2, -R4 ;  /* 0x0000000002027229 */ /* 0x000fca0000000804 */
[----:B------:R-:W-:-:S03]  /*1410*/  DADD R12, R6, -6.75539944105574400000e+15 ;  /* 0xc3380000060c7429 */ /* 0x000fc60000000000 */
[----:B------:R-:W-:-:S05]  /*1420*/  DADD R2, R8, R2 ;  /* 0x0000000008027229 */ /* 0x000fca0000000002 */
[----:B------:R-:W-:Y:S01]  /*1430*/  DFMA R14, R12, -UR4, R4 ;  /* 0x800000040c0e7c2b */ /* 0x000fe20008000004 */
[----:B------:R-:W-:Y:S01]  /*1440*/  UMOV UR4, 0x3b39803f ;  /* 0x3b39803f00047882 */ /* 0x000fe20000000000 */
[----:B------:R-:W-:-:S06]  /*1450*/  UMOV UR5, 0x3c7abc9e ;  /* 0x3c7abc9e00057882 */ /* 0x000fcc0000000000 */
[----:B------:R-:W-:Y:S01]  /*1460*/  DFMA R12, R12, -UR4, R14 ;  /* 0x800000040c0c7c2b */ /* 0x000fe2000800000e */
[----:B------:R-:W-:Y:S01]  /*1470*/  UMOV UR4, 0x69ce2bdf ;  /* 0x69ce2bdf00047882 */ /* 0x000fe20000000000 */
[----:B------:R-:W-:Y:S01]  /*1480*/  IMAD.MOV.U32 R14, RZ, RZ, -0x35dec16 ;  /* 0xfca213eaff0e7424 */ /* 0x000fe200078e00ff */
[----:B------:R-:W-:Y:S01]  /*1490*/  UMOV UR5, 0x3e5ade15 ;  /* 0x3e5ade1500057882 */ /* 0x000fe20000000000 */
[----:B------:R-:W-:-:S06]  /*14a0*/  IMAD.MOV.U32 R15, RZ, RZ, 0x3e928af3 ;  /* 0x3e928af3ff0f7424 */ /* 0x000fcc00078e00ff */
[----:B------:R-:W-:Y:S01]  /*14b0*/  DFMA R14, R12, UR4, R14 ;  /* 0x000000040c0e7c2b */ /* 0x000fe2000800000e */
[----:B------:R-:W-:Y:S01]  /*14c0*/  UMOV UR4, 0x62401315 ;  /* 0x6240131500047882 */ /* 0x000fe20000000000 */
[----:B------:R-:W-:-:S06]  /*14d0*/  UMOV UR5, 0x3ec71dee ;  /* 0x3ec71dee00057882 */ /* 0x000fcc0000000000 */
[----:B------:R-:W-:Y:S01]  /*14e0*/  DFMA R14, R12, R14, UR4 ;  /* 0x000000040c0e7e2b */ /* 0x000fe2000800000e */
        /* <DEDUP_REMOVED lines=20> */
[----:B------:R-:W-:-:S08]  /*1630*/  DFMA R14, R12, R14, UR4 ;  /* 0x000000040c0e7e2b */ /* 0x000fd0000800000e */
[----:B------:R-:W-:-:S08]  /*1640*/  DFMA R14, R12, R14, 1 ;  /* 0x3ff000000c0e742b */ /* 0x000fd0000000000e */
[----:B------:R-:W-:-:S10]  /*1650*/  DFMA R14, R12, R14, 1 ;  /* 0x3ff000000c0e742b */ /* 0x000fd4000000000e */
[----:B------:R-:W-:Y:S01]  /*1660*/  LEA R9, R6, R15, 0x14 ;  /* 0x0000000f06097211 */ /* 0x000fe200078ea0ff */
[----:B------:R-:W-:Y:S01]  /*1670*/  IMAD.MOV.U32 R8, RZ, RZ, R14 ;  /* 0x000000ffff087224 */ /* 0x000fe200078e000e */
[----:B------:R-:W-:Y:S06]  /*1680*/  @!P1 BRA `(.L_x_16) ;  /* 0x0000000000349947 */ /* 0x000fec0003800000 */
[----:B------:R-:W-:Y:S01]  /*1690*/  FSETP.GEU.AND P2, PT, |R5|, 4.2275390625, PT ;  /* 0x408748000500780b */ /* 0x000fe20003f4e200 */
[C---:B------:R-:W-:Y:S02]  /*16a0*/  DADD R8, R4.reuse, +INF ;  /* 0x7ff0000004087429 */ /* 0x040fe40000000000 */
[----:B------:R-:W-:-:S08]  /*16b0*/  DSETP.GEU.AND P1, PT, R4, RZ, PT ;  /* 0x000000ff0400722a */ /* 0x000fd00003f2e000 */
[----:B------:R-:W-:Y:S02]  /*16c0*/  FSEL R8, R8, RZ, P1 ;  /* 0x000000ff08087208 */ /* 0x000fe40000800000 */
[----:B------:R-:W-:Y:S01]  /*16d0*/  FSEL R9, R9, RZ, P1 ;  /* 0x000000ff09097208 */ /* 0x000fe20000800000 */
[----:B------:R-:W-:Y:S06]  /*16e0*/  @P2 BRA `(.L_x_16) ;  /* 0x00000000001c2947 */ /* 0x000fec0003800000 */
[----:B------:R-:W-:Y:S01]  /*16f0*/  LEA.HI R4, R6, R6, RZ, 0x1 ;  /* 0x0000000606047211 */ /* 0x000fe200078f08ff */
[----:B------:R-:W-:-:S03]  /*1700*/  IMAD.MOV.U32 R8, RZ, RZ, RZ ;  /* 0x000000ffff087224 */ /* 0x000fc600078e00ff */
[----:B------:R-:W-:-:S05]  /*1710*/  SHF.R.S32.HI R5, RZ, 0x1, R4 ;  /* 0x00000001ff057819 */ /* 0x000fca0000011404 */
[----:B------:R-:W-:Y:S02]  /*1720*/  IMAD.IADD R6, R6, 0x1, -R5 ;  /* 0x0000000106067824 */ /* 0x000fe400078e0a05 */
[----:B------:R-:W-:-:S03]  /*1730*/  IMAD R15, R5, 0x100000, R15 ;  /* 0x00100000050f7824 */ /* 0x000fc600078e020f */
[----:B------:R-:W-:-:S06]  /*1740*/  LEA R9, R6, 0x3ff00000, 0x14 ;  /* 0x3ff0000006097811 */ /* 0x000fcc00078ea0ff */
[----:B------:R-:W-:-:S11]  /*1750*/  DMUL R8, R14, R8 ;  /* 0x000000080e087228 */ /* 0x000fd60000000000 */
.L_x_16:
[----:B------:R-:W-:Y:S02]  /*1760*/  DFMA R2, R2, R8, R8 ;  /* 0x000000080202722b */ /* 0x000fe40000000008 */
[----:B------:R-:W-:-:S08]  /*1770*/  DSETP.NEU.AND P1, PT, |R8|, +INF , PT ;  /* 0x7ff000000800742a */ /* 0x000fd00003f2d200 */
[----:B------:R-:W-:Y:S01]  /*1780*/  FSEL R13, R8, R2, !P1 ;  /* 0x00000002080d7208 */ /* 0x000fe20004800000 */
[----:B------:R-:W-:Y:S01]  /*1790*/  IMAD.MOV.U32 R2, RZ, RZ, R0 ;  /* 0x000000ffff027224 */ /* 0x000fe200078e0000 */
[----:B------:R-:W-:Y:S01]  /*17a0*/  FSEL R8, R9, R3, !P1 ;  /* 0x0000000309087208 */ /* 0x000fe20004800000 */
[----:B------:R-:W-:-:S04]  /*17b0*/  IMAD.MOV.U32 R3, RZ, RZ, 0x0 ;  /* 0x00000000ff037424 */ /* 0x000fc800078e00ff */
[----:B------:R-:W-:Y:S05]  /*17c0*/  RET.REL.NODEC R2 `(_Z8mainLoopPKiS0_PKdPdiS3_iPi) ;  /* 0xffffffe8020c7950 */ /* 0x000fea0003c3ffff */
.L_x_17:
[----:B------:R-:W-:-:S00]  /*17d0*/  BRA `(.L_x_17) ;  /* 0xfffffffc00fc7947 */ /* 0x000fc0000383ffff */
[----:B------:R-:W-:-:S00]  /*17e0*/  NOP ;  /* 0x0000000000007918 */ /* 0x000fc00000000000 */
        /* <DEDUP_REMOVED lines=9> */
.L_x_31:


//--------------------- .text._Z17initialPopulationPKiPKdPdi --------------------------
	.section	.text._Z17initialPopulationPKiPKdPdi,"ax",@progbits
	.align	128
        .global         _Z17initialPopulationPKiPKdPdi
        .type           _Z17initialPopulationPKiPKdPdi,@function
        .size           _Z17initialPopulationPKiPKdPdi,(.L_x_33 - _Z17initialPopulationPKiPKdPdi)
        .other          _Z17initialPopulationPKiPKdPdi,@"STO_CUDA_ENTRY STV_DEFAULT"
_Z17initialPopulationPKiPKdPdi:
.text._Z17initialPopulationPKiPKdPdi:
[----:B------:R-:W-:Y:S01]  /*0000*/  LDC R1, c[0x0][0x37c] ;  /* 0x0000df00ff017b82 */ /* 0x000fe20000000800 */
[----:B------:R-:W0:Y:S07]  /*0010*/  S2R R3, SR_TID.X ;  /* 0x0000000000037919 */ /* 0x000e2e0000002100 */
[----:B------:R-:W0:Y:S01]  /*0020*/  S2UR UR4, SR_CTAID.X ;  /* 0x00000000000479c3 */ /* 0x000e220000002500 */
[----:B------:R-:W1:Y:S07]  /*0030*/  LDCU UR5, c[0x0][0x398] ;  /* 0x00007300ff0577ac */ /* 0x000e6e0008000800 */
[----:B------:R-:W0:Y:S02]  /*0040*/  LDC R0, c[0x0][0x360] ;  /* 0x0000d800ff007b82 */ /* 0x000e240000000800 */
[----:B0-----:R-:W-:-:S05]  /*0050*/  IMAD R0, R0, UR4, R3 ;  /* 0x0000000400007c24 */ /* 0x001fca000f8e0203 */
[----:B-1----:R-:W-:-:S13]  /*0060*/  ISETP.GE.AND P0, PT, R0, UR5, PT ;  /* 0x0000000500007c0c */ /* 0x002fda000bf06270 */
[----:B------:R-:W-:Y:S05]  /*0070*/  @P0 EXIT ;  /* 0x000000000000094d */ /* 0x000fea0003800000 */
[----:B------:R-:W0:Y:S01]  /*0080*/  LDC.64 R4, c[0x0][0x380] ;  /* 0x0000e000ff047b82 */ /* 0x000e220000000a00 */
[----:B------:R-:W1:Y:S01]  /*0090*/  LDCU.64 UR4, c[0x0][0x358] ;  /* 0x00006b00ff0477ac */ /* 0x000e620008000a00 */
[----:B0-----:R-:W-:-:S05]  /*00a0*/  IMAD.WIDE R4, R0, 0x4, R4 ;  /* 0x0000000400047825 */ /* 0x001fca00078e0204 */
[----:B-1----:R-:W2:Y:S04]  /*00b0*/  LDG.E R3, desc[UR4][R4.64] ;  /* 0x0000000404037981 */ /* 0x002ea8000c1e1900 */
[----:B------:R-:W2:Y:S01]  /*00c0*/  LDG.E R2, desc[UR4][R4.64+0x4] ;  /* 0x0000040404027981 */ /* 0x000ea2000c1e1900 */
[----:B------:R-:W-:Y:S01]  /*00d0*/  BSSY.RECONVERGENT B0, `(.L_x_18) ;  /* 0x0000073000007945 */ /* 0x000fe20003800200 */
[----:B------:R-:W-:Y:S02]  /*00e0*/  CS2R R26, SRZ ;  /* 0x00000000001a7805 */ /* 0x000fe4000001ff00 */
[----:B--2---:R-:W-:-:S13]  /*00f0*/  ISETP.GE.AND P0, PT, R3, R2, PT ;  /* 0x000000020300720c */ /* 0x004fda0003f06270 */
[----:B------:R-:W-:Y:S05]  /*0100*/  @P0 BRA `(.L_x_19) ;  /* 0x0000000400bc0947 */ /* 0x000fea0003800000 */
[----:B------:R-:W-:Y:S01]  /*0110*/  IMAD.MOV.U32 R5, RZ, RZ, R3 ;  /* 0x000000ffff057224 */ /* 0x000fe200078e0003 */
[----:B------:R-:W-:Y:S01]  /*0120*/  BSSY.RECONVERGENT B1, `(.L_x_20) ;  /* 0x0000034000017945 */ /* 0x000fe20003800200 */
[----:B------:R-:W-:-:S03]  /*0130*/  CS2R R26, SRZ ;  /* 0x00000000001a7805 */ /* 0x000fc6000001ff00 */
[----:B------:R-:W-:-:S05]  /*0140*/  VIADDMNMX R4, R5, 0x1, R2, !PT ;  /* 0x0000000105047846 */ /* 0x000fca0007800102 */
[----:B------:R-:W-:Y:S02]  /*0150*/  IMAD.IADD R6, R5, 0x1, -R4 ;  /* 0x0000000105067824 */ /* 0x000fe400078e0a04 */
[----:B------:R-:W-:-:S03]  /*0160*/  IMAD.IADD R3, R4, 0x1, -R5 ;  /* 0x0000000104037824 */ /* 0x000fc600078e0a05 */
[----:B------:R-:W-:Y:S02]  /*0170*/  ISETP.GT.U32.AND P1, PT, R6, -0x10, PT ;  /* 0xfffffff00600780c */ /* 0x000fe40003f24070 */
[----:B------:R-:W-:-:S04]  /*0180*/  LOP3.LUT R4, R3, 0xf, RZ, 0xc0, !PT ;  /* 0x0000000f03047812 */ /* 0x000fc800078ec0ff */
[----:B------:R-:W-:-:S07]  /*0190*/  ISETP.NE.AND P0, PT, R4, RZ, PT ;  /* 0x000000ff0400720c */ /* 0x000fce0003f05270 */
[----:B------:R-:W-:Y:S06]  /*01a0*/  @P1 BRA `(.L_x_21) ;  /* 0x0000000000ac1947 */ /* 0x000fec0003800000 */
[----:B------:R-:W0:Y:S01]  /*01b0*/  LDC.64 R6, c[0x0][0x388] ;  /* 0x0000e200ff067b82 */ /* 0x000e220000000a00 */
[----:B------:R-:W-:Y:S02]  /*01c0*/  LOP3.LUT R28, R3, 0xfffffff0, RZ, 0xc0, !PT ;  /* 0xfffffff0031c7812 */ /* 0x000fe400078ec0ff */
[----:B------:R-:W-:-:S03]  /*01d0*/  CS2R R26, SRZ ;  /* 0x00000000001a7805 */ /* 0x000fc6000001ff00 */
[----:B------:R-:W-:Y:S01]  /*01e0*/  IMAD.MOV R28, RZ, RZ, -R28 ;  /* 0x000000ffff1c7224 */ /* 0x000fe200078e0a1c */
[----:B0-----:R-:W-:-:S05]  /*01f0*/  IADD3 R6, P1, PT, R6, 0x40, RZ ;  /* 0x0000004006067810 */ /* 0x001fca0007f3e0ff */
[----:B------:R-:W-:-:S08]  /*0200*/  IMAD.X R7, RZ, RZ, R7, P1 ;  /* 0x000000ffff077224 */ /* 0x000fd000008e0607 */
.L_x_22:
[----:B------:R-:W-:-:S05]  /*0210*/  IMAD.WIDE R24, R5, 0x8, R6 ;  /* 0x0000000805187825 */ /* 0x000fca00078e0206 */
        /* <DEDUP_REMOVED lines=8> */
[----:B--2---:R-:W-:-:S03]  /*02a0*/  DADD R22, R22, R26 ;  /* 0x0000000016167229 */ /* 0x004fc6000000001a */
[----:B------:R-:W2:Y:S05]  /*02b0*/  LDG.E.64 R26, desc[UR4][R24.64+0x38] ;  /* 0x00003804181a7981 */ /* 0x000eaa000c1e1b00 */
[----:B---3--:R-:W-:Y:S02]  /*02c0*/  DADD R18, R22, R18 ;  /* 0x0000000016127229 */ /* 0x008fe40000000012 */
[----:B------:R-:W3:Y:S06]  /*02d0*/  LDG.E.64 R22, desc[UR4][R24.64] ;  /* 0x0000000418167981 */ /* 0x000eec000c1e1b00 */
[----:B----4-:R-:W-:-:S02]  /*02e0*/  DADD R16, R18, R16 ;  /* 0x0000000012107229 */ /* 0x010fc40000000010 */
[----:B------:R-:W4:Y:S06]  /*02f0*/  LDG.E.64 R18, desc[UR4][R24.64+0x8] ;  /* 0x0000080418127981 */ /* 0x000f2c000c1e1b00 */
[----:B-----5:R-:W-:Y:S02]  /*0300*/  DADD R14, R16, R14 ;  /* 0x00000000100e7229 */ /* 0x020fe4000000000e */
[----:B------:R-:W5:Y:S06]  /*0310*/  LDG.E.64 R16, desc[UR4][R24.64+0x10] ;  /* 0x0000100418107981 */ /* 0x000f6c000c1e1b00 */
[----:B------:R-:W-:-:S02]  /*0320*/  DADD R12, R14, R12 ;  /* 0x000000000e0c7229 */ /* 0x000fc4000000000c */
[----:B------:R-:W2:Y:S06]  /*0330*/  LDG.E.64 R14, desc[UR4][R24.64+0x18] ;  /* 0x00001804180e7981 */ /* 0x000eac000c1e1b00 */
[----:B------:R-:W-:Y:S02]  /*0340*/  DADD R10, R12, R10 ;  /* 0x000000000c0a7229 */ /* 0x000fe4000000000a */
[----:B------:R-:W2:Y:S06]  /*0350*/  LDG.E.64 R12, desc[UR4][R24.64+0x20] ;  /* 0x00002004180c7981 */ /* 0x000eac000c1e1b00 */
[----:B------:R-:W-:-:S02]  /*0360*/  DADD R8, R10, R8 ;  /* 0x000000000a087229 */ /* 0x000fc40000000008 */
[----:B------:R-:W2:Y:S06]  /*0370*/  LDG.E.64 R10, desc[UR4][R24.64+0x28] ;  /* 0x00002804180a7981 */ /* 0x000eac000c1e1b00 */
[----:B------:R-:W-:Y:S02]  /*0380*/  DADD R20, R8, R20 ;  /* 0x0000000008147229 */ /* 0x000fe40000000014 */
[----:B------:R-:W2:Y:S01]  /*0390*/  LDG.E.64 R8, desc[UR4][R24.64+0x30] ;  /* 0x0000300418087981 */ /* 0x000ea2000c1e1b00 */
[----:B------:R-:W-:-:S05]  /*03a0*/  VIADD R28, R28, 0x10 ;  /* 0x000000101c1c7836 */ /* 0x000fca0000000000 */
[----:B------:R-:W-:Y:S02]  /*03b0*/  ISETP.NE.AND P1, PT, R28, RZ, PT ;  /* 0x000000ff1c00720c */ /* 0x000fe40003f25270 */
[----:B------:R-:W-:Y:S01]  /*03c0*/  IADD3 R5, PT, PT, R5, 0x10, RZ ;  /* 0x0000001005057810 */ /* 0x000fe20007ffe0ff */
[----:B---3--:R-:W-:-:S08]  /*03d0*/  DADD R20, R20, R22 ;  /* 0x0000000014147229 */ /* 0x008fd00000000016 */
[----:B----4-:R-:W-:-:S08]  /*03e0*/  DADD R18, R20, R18 ;  /* 0x0000000014127229 */ /* 0x010fd00000000012 */
[----:B-----5:R-:W-:-:S08]  /*03f0*/  DADD R16, R18, R16 ;  /* 0x0000000012107229 */ /* 0x020fd00000000010 */
[----:B--2---:R-:W-:-:S08]  /*0400*/  DADD R14, R16, R14 ;  /* 0x00000000100e7229 */ /* 0x004fd0000000000e */
[----:B------:R-:W-:-:S08]  /*0410*/  DADD R12, R14, R12 ;  /* 0x000000000e0c7229 */ /* 0x000fd0000000000c */
[----:B------:R-:W-:-:S08]  /*0420*/  DADD R10, R12, R10 ;  /* 0x000000000c0a7229 */ /* 0x000fd0000000000a */
[----:B------:R-:W-:-:S08]  /*0430*/  DADD R8, R10, R8 ;  /* 0x000000000a087229 */ /* 0x000fd00000000008 */
[----:B------:R-:W-:Y:S01]  /*0440*/  DADD R26, R8, R26 ;  /* 0x00000000081a7229 */ /* 0x000fe2000000001a */
[----:B------:R-:W-:Y:S10]  /*0450*/  @P1 BRA `(.L_x_22) ;  /* 0xfffffffc006c1947 */ /* 0x000ff4000383ffff */
.L_x_21:
[----:B------:R-:W-:Y:S05]  /*0460*/  BSYNC.RECONVERGENT B1 ;  /* 0x0000000000017941 */ /* 0x000fea0003800200 */
.L_x_20:
[----:B------:R-:W-:Y:S04]  /*0470*/  BSSY.RECONVERGENT B1, `(.L_x_23) ;  /* 0x0000037000017945 */ /* 0x000fe80003800200 */
[----:B------:R-:W-:Y:S05]  /*0480*/  @!P0 BRA `(.L_x_24) ;  /* 0x0000000000d48947 */ /* 0x000fea0003800000 */
[----:B------:R-:W-:Y:S01]  /*0490*/  ISETP.GE.U32.AND P0, PT, R4, 0x8, PT ;  /* 0x000000080400780c */ /* 0x000fe20003f06070 */
[----:B------:R-:W-:Y:S01]  /*04a0*/  BSSY.RECONVERGENT B2, `(.L_x_25) ;  /* 0x0000017000027945 */ /* 0x000fe20003800200 */
[----:B------:R-:W-:-:S04]  /*04b0*/  LOP3.LUT R24, R3, 0x7, RZ, 0xc0, !PT ;  /* 0x0000000703187812 */ /* 0x000fc800078ec0ff */
[----:B------:R-:W-:-:S07]  /*04c0*/  ISETP.NE.AND P1, PT, R24, RZ, PT ;  /* 0x000000ff1800720c */ /* 0x000fce0003f25270 */
[----:B------:R-:W-:Y:S06]  /*04d0*/  @!P0 BRA `(.L_x_26) ;  /* 0x00000000004c8947 */ /* 0x000fec0003800000 */
[----:B------:R-:W0:Y:S02]  /*04e0*/  LDC.64 R22, c[0x0][0x388] ;  /* 0x0000e200ff167b82 */ /* 0x000e240000000a00 */
[----:B0-----:R-:W-:-:S05]  /*04f0*/  IMAD.WIDE R22, R5, 0x8, R22 ;  /* 0x0000000805167825 */ /* 0x001fca00078e0216 */
        /* <DEDUP_REMOVED lines=9> */
[----:B--2---:R-:W-:-:S08]  /*0590*/  DADD R18, R26, R18 ;  /* 0x000000001a127229 */ /* 0x004fd00000000012 */
[----:B---3--:R-:W-:-:S08]  /*05a0*/  DADD R16, R18, R16 ;  /* 0x0000000012107229 */ /* 0x008fd00000000010 */
[----:B----4-:R-:W-:-:S08]  /*05b0*/  DADD R14, R16, R14 ;  /* 0x00000000100e7229 */ /* 0x010fd0000000000e */
[----:B-----5:R-:W-:-:S08]  /*05c0*/  DADD R12, R14, R12 ;  /* 0x000000000e0c7229 */ /* 0x020fd0000000000c */
[----:B------:R-:W-:-:S08]  /*05d0*/  DADD R10, R12, R10 ;  /* 0x000000000c0a7229 */ /* 0x000fd0000000000a */
[----:B------:R-:W-:-:S08]  /*05e0*/  DADD R8, R10, R8 ;  /* 0x000000000a087229 */ /* 0x000fd00000000008 */
[----:B------:R-:W-:-:S08]  /*05f0*/  DADD R6, R8, R6 ;  /* 0x0000000008067229 */ /* 0x000fd00000000006 */
[----:B------:R-:W-:-:S11]  /*0600*/  DADD R26, R6, R20 ;  /* 0x00000000061a7229 */ /* 0x000fd60000000014 */
.L_x_26:
[----:B------:R-:W-:Y:S05]  /*0610*/  BSYNC.RECONVERGENT B2 ;  /* 0x0000000000027941 */ /* 0x000fea0003800200 */
.L_x_25:
        /* <DEDUP_REMOVED lines=11> */
[----:B------:R-:W5:Y:S01]  /*06d0*/  LDG.E.64 R14, desc[UR4][R6.64+0x18] ;  /* 0x00001804060e7981 */ /* 0x000f62000c1e1b00 */
[----:B------:R-:W-:Y:S01]  /*06e0*/  VIADD R5, R5, 0x4 ;  /* 0x0000000405057836 */ /* 0x000fe20000000000 */
[----:B--2---:R-:W-:-:S08]  /*06f0*/  DADD R8, R26, R8 ;  /* 0x000000001a087229 */ /* 0x004fd00000000008 */
[----:B---3--:R-:W-:-:S08]  /*0700*/  DADD R8, R8, R10 ;  /* 0x0000000008087229 */ /* 0x008fd0000000000a */
[----:B----4-:R-:W-:-:S08]  /*0710*/  DADD R8, R8, R12 ;  /* 0x0000000008087229 */ /* 0x010fd0000000000c */
[----:B-----5:R-:W-:-:S11]  /*0720*/  DADD R26, R8, R14 ;  /* 0x00000000081a7229 */ /* 0x020fd6000000000e */
.L_x_28:
[----:B------:R-:W-:Y:S05]  /*0730*/  BSYNC.RECONVERGENT B2 ;  /* 0x0000000000027941 */ /* 0x000fea0003800200 */
.L_x_27:
[----:B------:R-:W-:Y:S05]  /*0740*/  @!P1 BRA `(.L_x_24) ;  /* 0x0000000000249947 */ /* 0x000fea0003800000 */
[----:B------:R-:W0:Y:S01]  /*0750*/  LDC.64 R8, c[0x0][0x388] ;  /* 0x0000e200ff087b82 */ /* 0x000e220000000a00 */
[----:B------:R-:W-:-:S07]  /*0760*/  IMAD.MOV R3, RZ, RZ, -R3 ;  /* 0x000000ffff037224 */ /* 0x000fce00078e0a03 */
.L_x_29:
[----:B0-----:R-:W-:-:S06]  /*0770*/  IMAD.WIDE R6, R5, 0x8, R8 ;  /* 0x0000000805067825 */ /* 0x001fcc00078e0208 */
[----:B------:R-:W2:Y:S01]  /*0780*/  LDG.E.64 R6, desc[UR4][R6.64] ;  /* 0x0000000406067981 */ /* 0x000ea2000c1e1b00 */
[----:B------:R-:W-:Y:S01]  /*0790*/  IADD3 R3, PT, PT, R3, 0x1, RZ ;  /* 0x0000000103037810 */ /* 0x000fe20007ffe0ff */
[----:B------:R-:W-:-:S03]  /*07a0*/  VIADD R5, R5, 0x1 ;  /* 0x0000000105057836 */ /* 0x000fc60000000000 */
[----:B------:R-:W-:Y:S01]  /*07b0*/  ISETP.NE.AND P0, PT, R3, RZ, PT ;  /* 0x000000ff0300720c */ /* 0x000fe20003f05270 */
[----:B--2---:R-:W-:-:S12]  /*07c0*/  DADD R26, R6, R26 ;  /* 0x00000000061a7229 */ /* 0x004fd8000000001a */
[----:B------:R-:W-:Y:S05]  /*07d0*/  @P0 BRA `(.L_x_29) ;  /* 0xfffffffc00e40947 */ /* 0x000fea000383ffff */
.L_x_24:
[----:B------:R-:W-:Y:S05]  /*07e0*/  BSYNC.RECONVERGENT B1 ;  /* 0x0000000000017941 */ /* 0x000fea0003800200 */
.L_x_23:
[----:B------:R-:W-:-:S11]  /*07f0*/  DMUL R26, R26, 0.5 ;  /* 0x3fe000001a1a7828 */ /* 0x000fd60000000000 */
.L_x_19:
[----:B------:R-:W-:Y:S05]  /*0800*/  BSYNC.RECONVERGENT B0 ;  /* 0x0000000000007941 */ /* 0x000fea0003800200 */
.L_x_18:
[----:B------:R-:W0:Y:S02]  /*0810*/  LDC.64 R4, c[0x0][0x388] ;  /* 0x0000e200ff047b82 */ /* 0x000e240000000a00 */
[----:B0-----:R-:W-:-:S06]  /*0820*/  IMAD.WIDE R2, R2, 0x8, R4 ;  /* 0x0000000802027825 */ /* 0x001fcc00078e0204 */
[----:B------:R-:W0:Y:S01]  /*0830*/  LDC.64 R4, c[0x0][0x390] ;  /* 0x0000e400ff047b82 */ /* 0x000e220000000a00 */
[----:B------:R-:W2:Y:S01]  /*0840*/  LDG.E.64 R2, desc[UR4][R2.64+-0x8] ;  /* 0xfffff80402027981 */ /* 0x000ea2000c1e1b00 */
[----:B0-----:R-:W-:Y:S01]  /*0850*/  IMAD.WIDE R4, R0, 0x8, R4 ;  /* 0x0000000800047825 */ /* 0x001fe200078e0204 */
[----:B--2---:R-:W-:-:S07]  /*0860*/  DADD R26, R2, -R26 ;  /* 0x00000000021a7229 */ /* 0x004fce000000081a */
[----:B------:R-:W-:Y:S01]  /*0870*/  STG.E.64 desc[UR4][R4.64], R26 ;  /* 0x0000001a04007986 */ /* 0x000fe2000c101b04 */
[----:B------:R-:W-:Y:S05]  /*0880*/  EXIT ;  /* 0x000000000000794d */ /* 0x000fea0003800000 */
.L_x_30:
        /* <DEDUP_REMOVED lines=15> */
.L_x_33:


//--------------------- .nv.shared.reserved.0     --------------------------
	.section	.nv.shared.reserved.0,"aw",@nobits
	.weak		__nv_reservedSMEM_offset_0_alias
	.size		__nv_reservedSMEM_offset_0_alias, 0, 64
	.other		__nv_reservedSMEM_offset_0_alias,@"STO_CUDA_RESERVED_SHARED STV_DEFAULT"
__nv_reservedSMEM_offset_0_alias:
	.zero		0
	.zero		64


//--------------------- .nv.constant0._Z8mainLoopPKiS0_PKdPdiS3_iPi --------------------------
	.section	.nv.constant0._Z8mainLoopPKiS0_PKdPdiS3_iPi,"a",@progbits
	.sectionflags	@""
	.align	4
.nv.constant0._Z8mainLoopPKiS0_PKdPdiS3_iPi:
	.zero		960


//--------------------- .nv.constant0._Z17initialPopulationPKiPKdPdi --------------------------
	.section	.nv.constant0._Z17initialPopulationPKiPKdPdi,"a",@progbits
	.sectionflags	@""
	.align	4
.nv.constant0._Z17initialPopulationPKiPKdPdi:
	.zero		924


//--------------------- SYMBOLS --------------------------

	.type		.nv.reservedSmem.offset0,@object
	.size		.nv.reservedSmem.offset0,0x4
